	.target	sm_80

	.elftype	@"ET_EXEC"


//--------------------- .note.nv.tkinfo           --------------------------
	.section	.note.nv.tkinfo,"",@"SHT_NOTE"
	.sectionflags	@"SHF_NOTE_NV_TKINFO"
	.tkinfo
        /*0018*/ 	.word	0x00000002
        /*0030*/ 	.string	""
        /*0030*/ 	.string	"ptxas"
        /*0030*/ 	.string	"Cuda compilation tools, release 13.0, V13.0.88"
        /*0030*/ 	.string	"Build cuda_13.0.r13.0/compiler.36424714_0"
        /*0030*/ 	.string	"-v  -suppress-debug-info  -lineinfo  -arch sm_80 "



//--------------------- .note.nv.cuinfo           --------------------------
	.section	.note.nv.cuinfo,"",@"SHT_NOTE"
	.sectionflags	@"SHF_NOTE_NV_CUINFO"
        /*0018*/ 	.short	0x0002
        /*001a*/ 	.short	0x0050
        /*001c*/ 	.short	0x0082
	.zero		2


//--------------------- .nv.info                  --------------------------
	.section	.nv.info,"",@"SHT_CUDA_INFO"
	.align	4


	//----- nvinfo : EIATTR_REGCOUNT
	.align		4
        /*0000*/ 	.byte	0x04, 0x2f
        /*0002*/ 	.short	(.L_1 - .L_0)
	.align		4
.L_0:
        /*0004*/ 	.word	index@(matmul_kernel)
        /*0008*/ 	.word	0x000000ff


	//----- nvinfo : EIATTR_FRAME_SIZE
	.align		4
.L_1:
        /*000c*/ 	.byte	0x04, 0x11
        /*000e*/ 	.short	(.L_3 - .L_2)
	.align		4
.L_2:
        /*0010*/ 	.word	index@(matmul_kernel)
        /*0014*/ 	.word	0x000000a8


	//----- nvinfo : EIATTR_MIN_STACK_SIZE
	.align		4
.L_3:
        /*0018*/ 	.byte	0x04, 0x12
        /*001a*/ 	.short	(.L_5 - .L_4)
	.align		4
.L_4:
        /*001c*/ 	.word	index@(matmul_kernel)
        /*0020*/ 	.word	0x000000a8
.L_5:


//--------------------- .nv.info.matmul_kernel    --------------------------
	.section	.nv.info.matmul_kernel,"",@"SHT_CUDA_INFO"
	.sectionflags	@""
	.align	4


	//----- nvinfo : EIATTR_CUDA_API_VERSION
	.align		4
        /*0000*/ 	.byte	0x04, 0x37
        /*0002*/ 	.short	(.L_7 - .L_6)
.L_6:
        /*0004*/ 	.word	0x00000082


	//----- nvinfo : EIATTR_SW2861232_WAR
	.align		4
.L_7:
        /*0008*/ 	.byte	0x01, 0x35
	.zero		2


	//----- nvinfo : EIATTR_PARAM_CBANK
	.align		4
        /*000c*/ 	.byte	0x04, 0x0a
        /*000e*/ 	.short	(.L_9 - .L_8)
	.align		4
.L_8:
        /*0010*/ 	.word	index@(.nv.constant0.matmul_kernel)
        /*0014*/ 	.short	0x0160
        /*0016*/ 	.short	0x0050


	//----- nvinfo : EIATTR_CBANK_PARAM_SIZE
	.align		4
.L_9:
        /*0018*/ 	.byte	0x03, 0x19
        /*001a*/ 	.short	0x0050


	//----- nvinfo : EIATTR_KPARAM_INFO
	.align		4
        /*001c*/ 	.byte	0x04, 0x17
        /*001e*/ 	.short	(.L_11 - .L_10)
.L_10:
        /*0020*/ 	.word	0x00000000
        /*0024*/ 	.short	0x000d
        /*0026*/ 	.short	0x0048
        /*0028*/ 	.byte	0x00, 0xf4, 0x21, 0x00


	//----- nvinfo : EIATTR_KPARAM_INFO
	.align		4
.L_11:
        /*002c*/ 	.byte	0x04, 0x17
        /*002e*/ 	.short	(.L_13 - .L_12)
.L_12:
        /*0030*/ 	.word	0x00000000
        /*0034*/ 	.short	0x000c
        /*0036*/ 	.short	0x0040
        /*0038*/ 	.byte	0x00, 0xf4, 0x21, 0x00


	//----- nvinfo : EIATTR_KPARAM_INFO
	.align		4
.L_13:
        /*003c*/ 	.byte	0x04, 0x17
        /*003e*/ 	.short	(.L_15 - .L_14)
.L_14:
        /*0040*/ 	.word	0x00000000
        /*0044*/ 	.short	0x000b
        /*0046*/ 	.short	0x0038
        /*0048*/ 	.byte	0x00, 0xf0, 0x11, 0x00


	//----- nvinfo : EIATTR_KPARAM_INFO
	.align		4
.L_15:
        /*004c*/ 	.byte	0x04, 0x17
        /*004e*/ 	.short	(.L_17 - .L_16)
.L_16:
        /*0050*/ 	.word	0x00000000
        /*0054*/ 	.short	0x000a
        /*0056*/ 	.short	0x0034
        /*0058*/ 	.byte	0x00, 0xf0, 0x11, 0x00


	//----- nvinfo : EIATTR_KPARAM_INFO
	.align		4
.L_17:
        /*005c*/ 	.byte	0x04, 0x17
        /*005e*/ 	.short	(.L_19 - .L_18)
.L_18:
        /*0060*/ 	.word	0x00000000
        /*0064*/ 	.short	0x0009
        /*0066*/ 	.short	0x0030
        /*0068*/ 	.byte	0x00, 0xf0, 0x11, 0x00


	//----- nvinfo : EIATTR_KPARAM_INFO
	.align		4
.L_19:
        /*006c*/ 	.byte	0x04, 0x17
        /*006e*/ 	.short	(.L_21 - .L_20)
.L_20:
        /*0070*/ 	.word	0x00000000
        /*0074*/ 	.short	0x0008
        /*0076*/ 	.short	0x002c
        /*0078*/ 	.byte	0x00, 0xf0, 0x11, 0x00


	//----- nvinfo : EIATTR_KPARAM_INFO
	.align		4
.L_21:
        /*007c*/ 	.byte	0x04, 0x17
        /*007e*/ 	.short	(.L_23 - .L_22)
.L_22:
        /*0080*/ 	.word	0x00000000
        /*0084*/ 	.short	0x0007
        /*0086*/ 	.short	0x0028
        /*0088*/ 	.byte	0x00, 0xf0, 0x11, 0x00


	//----- nvinfo : EIATTR_KPARAM_INFO
	.align		4
.L_23:
        /*008c*/ 	.byte	0x04, 0x17
        /*008e*/ 	.short	(.L_25 - .L_24)
.L_24:
        /*0090*/ 	.word	0x00000000
        /*0094*/ 	.short	0x0006
        /*0096*/ 	.short	0x0024
        /*0098*/ 	.byte	0x00, 0xf0, 0x11, 0x00


	//----- nvinfo : EIATTR_KPARAM_INFO
	.align		4
.L_25:
        /*009c*/ 	.byte	0x04, 0x17
        /*009e*/ 	.short	(.L_27 - .L_26)
.L_26:
        /*00a0*/ 	.word	0x00000000
        /*00a4*/ 	.short	0x0005
        /*00a6*/ 	.short	0x0020
        /*00a8*/ 	.byte	0x00, 0xf0, 0x11, 0x00


	//----- nvinfo : EIATTR_KPARAM_INFO
	.align		4
.L_27:
        /*00ac*/ 	.byte	0x04, 0x17
        /*00ae*/ 	.short	(.L_29 - .L_28)
.L_28:
        /*00b0*/ 	.word	0x00000000
        /*00b4*/ 	.short	0x0004
        /*00b6*/ 	.short	0x001c
        /*00b8*/ 	.byte	0x00, 0xf0, 0x11, 0x00


	//----- nvinfo : EIATTR_KPARAM_INFO
	.align		4
.L_29:
        /*00bc*/ 	.byte	0x04, 0x17
        /*00be*/ 	.short	(.L_31 - .L_30)
.L_30:
        /*00c0*/ 	.word	0x00000000
        /*00c4*/ 	.short	0x0003
        /*00c6*/ 	.short	0x0018
        /*00c8*/ 	.byte	0x00, 0xf0, 0x11, 0x00


	//----- nvinfo : EIATTR_KPARAM_INFO
	.align		4
.L_31:
        /*00cc*/ 	.byte	0x04, 0x17
        /*00ce*/ 	.short	(.L_33 - .L_32)
.L_32:
        /*00d0*/ 	.word	0x00000000
        /*00d4*/ 	.short	0x0002
        /*00d6*/ 	.short	0x0010
        /*00d8*/ 	.byte	0x00, 0xf4, 0x21, 0x00


	//----- nvinfo : EIATTR_KPARAM_INFO
	.align		4
.L_33:
        /*00dc*/ 	.byte	0x04, 0x17
        /*00de*/ 	.short	(.L_35 - .L_34)
.L_34:
        /*00e0*/ 	.word	0x00000000
        /*00e4*/ 	.short	0x0001
        /*00e6*/ 	.short	0x0008
        /*00e8*/ 	.byte	0x00, 0xf4, 0x21, 0x00


	//----- nvinfo : EIATTR_KPARAM_INFO
	.align		4
.L_35:
        /*00ec*/ 	.byte	0x04, 0x17
        /*00ee*/ 	.short	(.L_37 - .L_36)
.L_36:
        /*00f0*/ 	.word	0x00000000
        /*00f4*/ 	.short	0x0000
        /*00f6*/ 	.short	0x0000
        /*00f8*/ 	.byte	0x00, 0xf4, 0x21, 0x00


	//----- nvinfo : EIATTR_MAXREG_COUNT
	.align		4
.L_37:
        /*00fc*/ 	.byte	0x03, 0x1b
        /*00fe*/ 	.short	0x00ff


	//----- nvinfo : EIATTR_NUM_BARRIERS
	.align		4
        /*0100*/ 	.byte	0x02, 0x4c
        /*0102*/ 	.byte	0x01
	.zero		1


	//----- nvinfo : EIATTR_ANNOTATIONS
	.align		4
        /*0104*/ 	.byte	0x04, 0x55
        /*0106*/ 	.short	(.L_39 - .L_38)


	//   ....[0]....
.L_38:
        /*0108*/ 	.word	0x00000001
        /*010c*/ 	.byte	0x10, 0x05, 0x00, 0x00, 0x01, 0x00, 0x00, 0x00, 0x80, 0x05, 0x00, 0x00, 0x01, 0x00, 0x00, 0x00
        /* <DEDUP_REMOVED lines=37> */
        /*036c*/ 	.byte	0xc0, 0x75, 0x00, 0x00, 0x01, 0x00, 0x00, 0x00, 0xd0, 0x75, 0x00, 0x00


	//----- nvinfo : EIATTR_MERCURY_ISA_VERSION
	.align		4
.L_39:
        /*0378*/ 	.byte	0x03, 0x5f
        /*037a*/ 	.short	0x0000


	//----- nvinfo : EIATTR_EXIT_INSTR_OFFSETS
	.align		4
        /*037c*/ 	.byte	0x04, 0x1c
        /*037e*/ 	.short	(.L_41 - .L_40)


	//   ....[0]....
.L_40:
        /*0380*/ 	.word	0x0000ad30


	//   ....[1]....
        /*0384*/ 	.word	0x0000ad60


	//----- nvinfo : EIATTR_REQNTID
	.align		4
.L_41:
        /*0388*/ 	.byte	0x04, 0x10
        /*038a*/ 	.short	(.L_43 - .L_42)
.L_42:
        /*038c*/ 	.word	0x00000100
        /*0390*/ 	.word	0x00000001
        /*0394*/ 	.word	0x00000001
.L_43:


//--------------------- .nv.callgraph             --------------------------
	.section	.nv.callgraph,"",@"SHT_CUDA_CALLGRAPH"
	.align	4
	.sectionentsize	8
	.align		4
        /*0000*/ 	.word	0x00000000
	.align		4
        /*0004*/ 	.word	0xffffffff
	.align		4
        /*0008*/ 	.word	0x00000000
	.align		4
        /*000c*/ 	.word	0xfffffffe
	.align		4
        /*0010*/ 	.word	0x00000000
	.align		4
        /*0014*/ 	.word	0xfffffffd
	.align		4
        /*0018*/ 	.word	0x00000000
	.align		4
        /*001c*/ 	.word	0xfffffffc


//--------------------- .nv.rel.action            --------------------------
	.section	.nv.rel.action,"",@"SHT_CUDA_RELOCINFO"
	.align	8
	.sectionentsize	8
        /*0000*/ 	.byte	0x73, 0x00, 0x00, 0x00, 0x00, 0x00, 0x00, 0x00, 0x00, 0x00, 0x00, 0x11, 0x25, 0x00, 0x05, 0x36


//--------------------- .nv.constant0.matmul_kernel --------------------------
	.section	.nv.constant0.matmul_kernel,"a",@progbits
	.sectionflags	@""
	.align	4
.nv.constant0.matmul_kernel:
	.zero		432


//--------------------- .text.matmul_kernel       --------------------------
	.section	.text.matmul_kernel,"ax",@progbits
	.sectioninfo	@"SHI_REGISTERS=255"
	.align	128
        .global         matmul_kernel
        .type           matmul_kernel,@function
        .size           matmul_kernel,(.L_x_5 - matmul_kernel)
        .other          matmul_kernel,@"STO_CUDA_ENTRY STV_DEFAULT"
matmul_kernel:
.text.matmul_kernel:
[----:B------:R-:W-:-:S03]  /*0000*/  IMAD.MOV.U32 R1, RZ, RZ, c[0x0][0x28] ;  /* 0x00000a00ff017624 */ /* 0x000fc600078e00ff */
[----:B------:R-:W-:Y:S01]  /*0010*/  IMAD.MOV.U32 R0, RZ, RZ, c[0x0][0x17c] ;  /* 0x00005f00ff007624 */ /* 0x000fe200078e00ff */
[----:B------:R-:W0:Y:S01]  /*0020*/  S2R R5, SR_CTAID.X ;  /* 0x0000000000057919 */ /* 0x000e220000002500 */
[----:B------:R-:W-:Y:S01]  /*0030*/  IADD3 R1, R1, -0xa8, RZ ;  /* 0xffffff5801017810 */ /* 0x000fe20007ffe0ff */
[----:B------:R-:W-:Y:S02]  /*0040*/  ULDC.64 UR4, c[0x0][0x118] ;  /* 0x0000460000047ab9 */ /* 0x000fe40000000a00 */
[----:B------:R-:W-:Y:S01]  /*0050*/  IADD3 R0, R0, 0x7f, RZ ;  /* 0x0000007f00007810 */ /* 0x000fe20007ffe0ff */
[----:B------:R-:W1:Y:S03]  /*0060*/  S2R R38, SR_TID.X ;  /* 0x0000000000267919 */ /* 0x000e660000002100 */
[----:B------:R-:W-:-:S04]  /*0070*/  SHF.R.S32.HI R3, RZ, 0x1f, R0 ;  /* 0x0000001fff037819 */ /* 0x000fc80000011400 */
[----:B------:R-:W-:-:S04]  /*0080*/  LEA.HI R3, R3, R0, RZ, 0x7 ;  /* 0x0000000003037211 */ /* 0x000fc800078f38ff */
[----:B------:R-:W-:-:S05]  /*0090*/  SHF.R.S32.HI R3, RZ, 0x7, R3 ;  /* 0x00000007ff037819 */ /* 0x000fca0000011403 */
[----:B------:R-:W-:Y:S01]  /*00a0*/  IMAD.SHL.U32 R4, R3, 0x8, RZ ;  /* 0x0000000803047824 */ /* 0x000fe200078e00ff */
[----:B0-----:R-:W-:-:S04]  /*00b0*/  IABS R8, R5 ;  /* 0x0000000500087213 */ /* 0x001fc80000000000 */
[-C--:B------:R-:W-:Y:S02]  /*00c0*/  IABS R7, R4.reuse ;  /* 0x0000000400077213 */ /* 0x080fe40000000000 */
[----:B------:R-:W-:Y:S02]  /*00d0*/  IABS R10, R4 ;  /* 0x00000004000a7213 */ /* 0x000fe40000000000 */
[----:B------:R-:W0:Y:S01]  /*00e0*/  I2F.RP R0, R7 ;  /* 0x0000000700007306 */ /* 0x000e220000209400 */
[----:B-1----:R-:W-:-:S07]  /*00f0*/  LOP3.LUT R44, R38, 0xff, RZ, 0xc0, !PT ;  /* 0x000000ff262c7812 */ /* 0x002fce00078ec0ff */
[----:B0-----:R-:W0:Y:S02]  /*0100*/  MUFU.RCP R0, R0 ;  /* 0x0000000000007308 */ /* 0x001e240000001000 */
[----:B0-----:R-:W-:Y:S01]  /*0110*/  IADD3 R2, R0, 0xffffffe, RZ ;  /* 0x0ffffffe00027810 */ /* 0x001fe20007ffe0ff */
[----:B------:R-:W-:-:S05]  /*0120*/  IMAD.MOV R0, RZ, RZ, -R10 ;  /* 0x000000ffff007224 */ /* 0x000fca00078e0a0a */
[----:B------:R0:W1:Y:S02]  /*0130*/  F2I.FTZ.U32.TRUNC.NTZ R3, R2 ;  /* 0x0000000200037305 */ /* 0x000064000021f000 */
[----:B0-----:R-:W-:Y:S02]  /*0140*/  IMAD.MOV.U32 R2, RZ, RZ, RZ ;  /* 0x000000ffff027224 */ /* 0x001fe400078e00ff */
[----:B-1----:R-:W-:-:S04]  /*0150*/  IMAD.MOV R6, RZ, RZ, -R3 ;  /* 0x000000ffff067224 */ /* 0x002fc800078e0a03 */
[----:B------:R-:W-:Y:S02]  /*0160*/  IMAD R9, R6, R7, RZ ;  /* 0x0000000706097224 */ /* 0x000fe400078e02ff */
[----:B------:R-:W-:Y:S02]  /*0170*/  IMAD.MOV.U32 R6, RZ, RZ, R8 ;  /* 0x000000ffff067224 */ /* 0x000fe400078e0008 */
[----:B------:R-:W-:-:S06]  /*0180*/  IMAD.HI.U32 R3, R3, R9, R2 ;  /* 0x0000000903037227 */ /* 0x000fcc00078e0002 */
[----:B------:R-:W-:-:S04]  /*0190*/  IMAD.HI.U32 R3, R3, R6, RZ ;  /* 0x0000000603037227 */ /* 0x000fc800078e00ff */
[----:B------:R-:W-:-:S05]  /*01a0*/  IMAD R0, R3, R0, R6 ;  /* 0x0000000003007224 */ /* 0x000fca00078e0206 */
[----:B------:R-:W-:-:S13]  /*01b0*/  ISETP.GT.U32.AND P1, PT, R7, R0, PT ;  /* 0x000000000700720c */ /* 0x000fda0003f24070 */
[----:B------:R-:W-:Y:S01]  /*01c0*/  @!P1 IMAD.IADD R0, R0, 0x1, -R7 ;  /* 0x0000000100009824 */ /* 0x000fe200078e0a07 */
[----:B------:R-:W-:Y:S02]  /*01d0*/  @!P1 IADD3 R3, R3, 0x1, RZ ;  /* 0x0000000103039810 */ /* 0x000fe40007ffe0ff */
[----:B------:R-:W-:Y:S02]  /*01e0*/  ISETP.NE.AND P1, PT, R4, RZ, PT ;  /* 0x000000ff0400720c */ /* 0x000fe40003f25270 */
[----:B------:R-:W-:Y:S02]  /*01f0*/  ISETP.GE.U32.AND P0, PT, R0, R7, PT ;  /* 0x000000070000720c */ /* 0x000fe40003f06070 */
[----:B------:R-:W-:-:S04]  /*0200*/  LOP3.LUT R0, R5, R4, RZ, 0x3c, !PT ;  /* 0x0000000405007212 */ /* 0x000fc800078e3cff */
[----:B------:R-:W-:Y:S01]  /*0210*/  ISETP.GE.AND P2, PT, R0, RZ, PT ;  /* 0x000000ff0000720c */ /* 0x000fe20003f46270 */
[----:B------:R-:W-:-:S05]  /*0220*/  IMAD.MOV.U32 R0, RZ, RZ, c[0x0][0x178] ;  /* 0x00005e00ff007624 */ /* 0x000fca00078e00ff */
[----:B------:R-:W-:Y:S02]  /*0230*/  IADD3 R0, R0, 0xff, RZ ;  /* 0x000000ff00007810 */ /* 0x000fe40007ffe0ff */
[----:B------:R-:W-:-:S05]  /*0240*/  @P0 IADD3 R3, R3, 0x1, RZ ;  /* 0x0000000103030810 */ /* 0x000fca0007ffe0ff */
[----:B------:R-:W-:Y:S01]  /*0250*/  IMAD.MOV.U32 R2, RZ, RZ, R3 ;  /* 0x000000ffff027224 */ /* 0x000fe200078e0003 */
[----:B------:R-:W-:-:S03]  /*0260*/  SHF.R.S32.HI R3, RZ, 0x1f, R0 ;  /* 0x0000001fff037819 */ /* 0x000fc60000011400 */
[----:B------:R-:W-:Y:S01]  /*0270*/  @!P2 IMAD.MOV R2, RZ, RZ, -R2 ;  /* 0x000000ffff02a224 */ /* 0x000fe200078e0a02 */
[----:B------:R-:W-:Y:S02]  /*0280*/  @!P1 LOP3.LUT R2, RZ, R4, RZ, 0x33, !PT ;  /* 0x00000004ff029212 */ /* 0x000fe400078e33ff */
[----:B------:R-:W-:-:S03]  /*0290*/  LEA.HI R3, R3, R0, RZ, 0x8 ;  /* 0x0000000003037211 */ /* 0x000fc600078f40ff */
[----:B------:R-:W-:Y:S02]  /*02a0*/  IMAD.SHL.U32 R6, R2, 0x8, RZ ;  /* 0x0000000802067824 */ /* 0x000fe400078e00ff */
[----:B------:R-:W-:-:S03]  /*02b0*/  IMAD.MOV R2, RZ, RZ, -R2 ;  /* 0x000000ffff027224 */ /* 0x000fc600078e0a02 */
[----:B------:R-:W-:Y:S01]  /*02c0*/  LEA.HI.SX32 R3, R3, -R6, 0x18 ;  /* 0x8000000603037211 */ /* 0x000fe200078fc2ff */
[----:B------:R-:W-:-:S03]  /*02d0*/  IMAD R4, R4, R2, R5 ;  /* 0x0000000204047224 */ /* 0x000fc600078e0205 */
[----:B------:R-:W-:Y:S02]  /*02e0*/  IMNMX R11, R3, 0x8, PT ;  /* 0x00000008030b7817 */ /* 0x000fe40003800200 */
[----:B------:R-:W-:Y:S02]  /*02f0*/  IABS R9, R4 ;  /* 0x0000000400097213 */ /* 0x000fe40000000000 */
[----:B------:R-:W-:-:S04]  /*0300*/  IABS R7, R11 ;  /* 0x0000000b00077213 */ /* 0x000fc80000000000 */
[----:B------:R-:W0:Y:S08]  /*0310*/  I2F.RP R0, R7 ;  /* 0x0000000700007306 */ /* 0x000e300000209400 */
[----:B0-----:R-:W0:Y:S02]  /*0320*/  MUFU.RCP R0, R0 ;  /* 0x0000000000007308 */ /* 0x001e240000001000 */
[----:B0-----:R-:W-:-:S06]  /*0330*/  IADD3 R3, R0, 0xffffffe, RZ ;  /* 0x0ffffffe00037810 */ /* 0x001fcc0007ffe0ff */
[----:B------:R-:W0:Y:S02]  /*0340*/  F2I.FTZ.U32.TRUNC.NTZ R3, R3 ;  /* 0x0000000300037305 */ /* 0x000e24000021f000 */
[----:B0-----:R-:W-:-:S04]  /*0350*/  IMAD.MOV R8, RZ, RZ, -R3 ;  /* 0x000000ffff087224 */ /* 0x001fc800078e0a03 */
[----:B------:R-:W-:Y:S01]  /*0360*/  IMAD.MOV.U32 R2, RZ, RZ, R8 ;  /* 0x000000ffff027224 */ /* 0x000fe200078e0008 */
[----:B------:R-:W-:-:S03]  /*0370*/  IABS R8, R11 ;  /* 0x0000000b00087213 */ /* 0x000fc60000000000 */
[----:B------:R-:W-:Y:S02]  /*0380*/  IMAD R5, R2, R7, RZ ;  /* 0x0000000702057224 */ /* 0x000fe400078e02ff */
[----:B------:R-:W-:Y:S02]  /*0390*/  IMAD.MOV.U32 R2, RZ, RZ, RZ ;  /* 0x000000ffff027224 */ /* 0x000fe400078e00ff */
[----:B------:R-:W-:Y:S02]  /*03a0*/  IMAD.MOV R0, RZ, RZ, -R8 ;  /* 0x000000ffff007224 */ /* 0x000fe400078e0a08 */
[----:B------:R-:W-:-:S04]  /*03b0*/  IMAD.HI.U32 R2, R3, R5, R2 ;  /* 0x0000000503027227 */ /* 0x000fc800078e0002 */
[----:B------:R-:W-:Y:S02]  /*03c0*/  IMAD.MOV.U32 R5, RZ, RZ, c[0x0][0x180] ;  /* 0x00006000ff057624 */ /* 0x000fe400078e00ff */
[----:B------:R-:W-:-:S03]  /*03d0*/  IMAD.HI.U32 R2, R2, R9, RZ ;  /* 0x0000000902027227 */ /* 0x000fc600078e00ff */
[----:B------:R-:W-:Y:S01]  /*03e0*/  IADD3 R5, R5, 0x3f, RZ ;  /* 0x0000003f05057810 */ /* 0x000fe20007ffe0ff */
[----:B------:R-:W-:-:S05]  /*03f0*/  IMAD R0, R2, R0, R9 ;  /* 0x0000000002007224 */ /* 0x000fca00078e0209 */
[----:B------:R-:W-:-:S13]  /*0400*/  ISETP.GT.U32.AND P1, PT, R7, R0, PT ;  /* 0x000000000700720c */ /* 0x000fda0003f24070 */
[----:B------:R-:W-:Y:S01]  /*0410*/  @!P1 IMAD.IADD R0, R0, 0x1, -R7 ;  /* 0x0000000100009824 */ /* 0x000fe200078e0a07 */
[----:B------:R-:W-:Y:S02]  /*0420*/  @!P1 IADD3 R2, R2, 0x1, RZ ;  /* 0x0000000102029810 */ /* 0x000fe40007ffe0ff */
[----:B------:R-:W-:Y:S02]  /*0430*/  ISETP.NE.AND P1, PT, R11, RZ, PT ;  /* 0x000000ff0b00720c */ /* 0x000fe40003f25270 */
[----:B------:R-:W-:Y:S02]  /*0440*/  ISETP.GE.U32.AND P0, PT, R0, R7, PT ;  /* 0x000000070000720c */ /* 0x000fe40003f06070 */
[----:B------:R-:W-:-:S04]  /*0450*/  LOP3.LUT R0, R4, R11, RZ, 0x3c, !PT ;  /* 0x0000000b04007212 */ /* 0x000fc800078e3cff */
[----:B------:R-:W-:-:S07]  /*0460*/  ISETP.GE.AND P2, PT, R0, RZ, PT ;  /* 0x000000ff0000720c */ /* 0x000fce0003f46270 */
[----:B------:R-:W-:Y:S02]  /*0470*/  @P0 IADD3 R2, R2, 0x1, RZ ;  /* 0x0000000102020810 */ /* 0x000fe40007ffe0ff */
[----:B------:R-:W-:-:S04]  /*0480*/  ISETP.GT.AND P0, PT, R5, 0x3f, PT ;  /* 0x0000003f0500780c */ /* 0x000fc80003f04270 */
[----:B------:R-:W-:Y:S01]  /*0490*/  @!P2 IMAD.MOV R2, RZ, RZ, -R2 ;  /* 0x000000ffff02a224 */ /* 0x000fe200078e0a02 */
[----:B------:R-:W-:-:S05]  /*04a0*/  @!P1 LOP3.LUT R2, RZ, R11, RZ, 0x33, !PT ;  /* 0x0000000bff029212 */ /* 0x000fca00078e33ff */
[----:B------:R-:W-:Y:S02]  /*04b0*/  IMAD.MOV R0, RZ, RZ, -R2 ;  /* 0x000000ffff007224 */ /* 0x000fe400078e0a02 */
[----:B------:R-:W-:Y:S02]  /*04c0*/  IMAD.SHL.U32 R206, R2, 0x80, RZ ;  /* 0x0000008002ce7824 */ /* 0x000fe400078e00ff */
[----:B------:R-:W-:-:S04]  /*04d0*/  IMAD R0, R11, R0, R4 ;  /* 0x000000000b007224 */ /* 0x000fc800078e0204 */
[----:B------:R-:W-:Y:S02]  /*04e0*/  IMAD.IADD R3, R6, 0x1, R0 ;  /* 0x0000000106037824 */ /* 0x000fe400078e0200 */
[----:B------:R-:W-:Y:S02]  /*04f0*/  IMAD.MOV.U32 R0, RZ, RZ, c[0x0][0x180] ;  /* 0x00006000ff007624 */ /* 0x000fe400078e00ff */
[----:B------:R-:W-:-:S05]  /*0500*/  IMAD R46, R3, 0x100, R44 ;  /* 0x00000100032e7824 */ /* 0x000fca00078e022c */
[----:B------:R0:W-:Y:S01]  /*0510*/  STL [R1+0x54], R46 ;  /* 0x0000542e01007387 */ /* 0x0001e20000100800 */
[----:B------:R-:W-:Y:S05]  /*0520*/  @P0 BRA `(.L_x_0) ;  /* 0x0000023000000947 */ /* 0x000fea0003800000 */
[----:B------:R-:W-:Y:S01]  /*0530*/  IMAD.SHL.U32 R0, R38, 0x20, RZ ;  /* 0x0000002026007824 */ /* 0x000fe200078e00ff */
[----:B------:R-:W-:Y:S01]  /*0540*/  CS2R R144, SRZ ;  /* 0x0000000000907805 */ /* 0x000fe2000001ff00 */
[----:B------:R-:W-:Y:S01]  /*0550*/  CS2R R146, SRZ ;  /* 0x0000000000927805 */ /* 0x000fe2000001ff00 */
[----:B------:R-:W-:Y:S01]  /*0560*/  CS2R R24, SRZ ;  /* 0x0000000000187805 */ /* 0x000fe2000001ff00 */
[----:B------:R-:W-:Y:S01]  /*0570*/  CS2R R26, SRZ ;  /* 0x00000000001a7805 */ /* 0x000fe2000001ff00 */
[----:B------:R1:W-:Y:S01]  /*0580*/  STL [R1+0x58], R0 ;  /* 0x0000580001007387 */ /* 0x0003e20000100800 */
[----:B------:R-:W-:Y:S01]  /*0590*/  CS2R R128, SRZ ;  /* 0x0000000000807805 */ /* 0x000fe2000001ff00 */
        /* <DEDUP_REMOVED lines=27> */
[----:B------:R-:W-:Y:S05]  /*0750*/  BRA `(.L_x_1) ;  /* 0x00006e6000007947 */ /* 0x000fea0003800000 */
.L_x_0:
[----:B------:R-:W-:Y:S01]  /*0760*/  IABS R4, c[0x0][0x17c] ;  /* 0x00005f0000047a13 */ /* 0x000fe20000000000 */
[----:B------:R-:W-:Y:S01]  /*0770*/  IMAD.SHL.U32 R40, R38, 0x20, RZ ;  /* 0x0000002026287824 */ /* 0x000fe200078e00ff */
[----:B------:R-:W-:Y:S01]  /*0780*/  SHF.R.U32.HI R7, RZ, 0x6, R38 ;  /* 0x00000006ff077819 */ /* 0x000fe20000011626 */
[----:B------:R-:W-:Y:S01]  /*0790*/  IMAD.SHL.U32 R207, R44, 0x2, RZ ;  /* 0x000000022ccf7824 */ /* 0x000fe200078e00ff */
[----:B------:R-:W1:Y:S01]  /*07a0*/  I2F.RP R8, R4 ;  /* 0x0000000400087306 */ /* 0x000e620000209400 */
[----:B------:R-:W-:Y:S01]  /*07b0*/  IABS R51, c[0x0][0x178] ;  /* 0x00005e0000337a13 */ /* 0x000fe20000000000 */
[----:B------:R-:W-:Y:S01]  /*07c0*/  STL [R1+0x58], R40 ;  /* 0x0000582801007387 */ /* 0x000fe20000100800 */
[----:B------:R-:W-:Y:S01]  /*07d0*/  SGXT.U32 R7, R7, 0x2 ;  /* 0x000000020707781a */ /* 0x000fe20000000000 */
[----:B------:R-:W-:Y:S01]  /*07e0*/  CS2R R140, SRZ ;  /* 0x00000000008c7805 */ /* 0x000fe2000001ff00 */
[----:B------:R-:W-:Y:S01]  /*07f0*/  LOP3.LUT R181, RZ, c[0x0][0x17c], RZ, 0x33, !PT ;  /* 0x00005f00ffb57a12 */ /* 0x000fe200078e33ff */
[----:B------:R-:W-:Y:S01]  /*0800*/  CS2R R142, SRZ ;  /* 0x00000000008e7805 */ /* 0x000fe2000001ff00 */
[----:B------:R-:W-:Y:S01]  /*0810*/  LOP3.LUT R18, R206, R7, RZ, 0xfc, !PT ;  /* 0x00000007ce127212 */ /* 0x000fe200078efcff */
[----:B------:R-:W-:Y:S01]  /*0820*/  CS2R R144, SRZ ;  /* 0x0000000000907805 */ /* 0x000fe2000001ff00 */
[----:B------:R-:W-:Y:S01]  /*0830*/  CS2R R146, SRZ ;  /* 0x0000000000927805 */ /* 0x000fe2000001ff00 */
[----:B------:R-:W-:Y:S01]  /*0840*/  CS2R R148, SRZ ;  /* 0x0000000000947805 */ /* 0x000fe2000001ff00 */
[C---:B------:R-:W-:Y:S01]  /*0850*/  LOP3.LUT R9, R18.reuse, 0x78, RZ, 0xfc, !PT ;  /* 0x0000007812097812 */ /* 0x040fe200078efcff */
[----:B------:R-:W-:Y:S01]  /*0860*/  CS2R R150, SRZ ;  /* 0x0000000000967805 */ /* 0x000fe2000001ff00 */
[C---:B------:R-:W-:Y:S01]  /*0870*/  LOP3.LUT R14, R18.reuse, 0x74, RZ, 0xfc, !PT ;  /* 0x00000074120e7812 */ /* 0x040fe200078efcff */
[----:B------:R-:W-:Y:S01]  /*0880*/  CS2R R152, SRZ ;  /* 0x0000000000987805 */ /* 0x000fe2000001ff00 */
[----:B------:R-:W-:Y:S01]  /*0890*/  IABS R11, R9 ;  /* 0x00000009000b7213 */ /* 0x000fe20000000000 */
[----:B-1----:R-:W1:Y:S01]  /*08a0*/  MUFU.RCP R8, R8 ;  /* 0x0000000800087308 */ /* 0x002e620000001000 */
[----:B------:R-:W-:Y:S01]  /*08b0*/  IABS R13, R14 ;  /* 0x0000000e000d7213 */ /* 0x000fe20000000000 */
[----:B------:R-:W-:Y:S01]  /*08c0*/  CS2R R154, SRZ ;  /* 0x00000000009a7805 */ /* 0x000fe2000001ff00 */
[C---:B------:R-:W-:Y:S01]  /*08d0*/  LOP3.LUT R16, R18.reuse, 0x70, RZ, 0xfc, !PT ;  /* 0x0000007012107812 */ /* 0x040fe200078efcff */
[----:B------:R-:W-:Y:S01]  /*08e0*/  CS2R R156, SRZ ;  /* 0x00000000009c7805 */ /* 0x000fe2000001ff00 */
[----:B------:R-:W-:Y:S01]  /*08f0*/  LOP3.LUT R19, R18, 0x6c, RZ, 0xfc, !PT ;  /* 0x0000006c12137812 */ /* 0x000fe200078efcff */
[----:B------:R-:W-:Y:S01]  /*0900*/  CS2R R158, SRZ ;  /* 0x00000000009e7805 */ /* 0x000fe2000001ff00 */
[----:B------:R-:W-:Y:S01]  /*0910*/  IABS R15, R16 ;  /* 0x00000010000f7213 */ /* 0x000fe20000000000 */
[----:B------:R-:W-:Y:S01]  /*0920*/  CS2R R160, SRZ ;  /* 0x0000000000a07805 */ /* 0x000fe2000001ff00 */
[----:B------:R-:W-:Y:S01]  /*0930*/  ISETP.GE.AND P6, PT, R9, RZ, PT ;  /* 0x000000ff0900720c */ /* 0x000fe20003fc6270 */
[----:B------:R-:W-:Y:S01]  /*0940*/  CS2R R162, SRZ ;  /* 0x0000000000a27805 */ /* 0x000fe2000001ff00 */
[----:B------:R-:W-:Y:S01]  /*0950*/  ISETP.GE.AND P3, PT, R14, RZ, PT ;  /* 0x000000ff0e00720c */ /* 0x000fe20003f66270 */
[----:B------:R-:W-:Y:S01]  /*0960*/  CS2R R164, SRZ ;  /* 0x0000000000a47805 */ /* 0x000fe2000001ff00 */
[C---:B------:R-:W-:Y:S01]  /*0970*/  LOP3.LUT R14, R18.reuse, 0x60, RZ, 0xfc, !PT ;  /* 0x00000060120e7812 */ /* 0x040fe200078efcff */
[----:B------:R-:W-:Y:S01]  /*0980*/  CS2R R166, SRZ ;  /* 0x0000000000a67805 */ /* 0x000fe2000001ff00 */
[----:B------:R-:W-:Y:S01]  /*0990*/  LOP3.LUT R20, R18, 0x24, RZ, 0xfc, !PT ;  /* 0x0000002412147812 */ /* 0x000fe200078efcff */
[----:B------:R-:W-:Y:S01]  /*09a0*/  CS2R R136, SRZ ;  /* 0x0000000000887805 */ /* 0x000fe2000001ff00 */
[----:B-1----:R-:W-:Y:S01]  /*09b0*/  IADD3 R2, R8, 0xffffffe, RZ ;  /* 0x0ffffffe08027810 */ /* 0x002fe20007ffe0ff */
[----:B------:R-:W-:Y:S01]  /*09c0*/  CS2R R138, SRZ ;  /* 0x00000000008a7805 */ /* 0x000fe2000001ff00 */
[C---:B------:R-:W-:Y:S01]  /*09d0*/  LOP3.LUT R24, R18.reuse, 0x1c, RZ, 0xfc, !PT ;  /* 0x0000001c12187812 */ /* 0x040fe200078efcff */
[----:B------:R-:W-:Y:S01]  /*09e0*/  CS2R R132, SRZ ;  /* 0x0000000000847805 */ /* 0x000fe2000001ff00 */
[----:B------:R1:W2:Y:S01]  /*09f0*/  F2I.FTZ.U32.TRUNC.NTZ R3, R2 ;  /* 0x0000000200037305 */ /* 0x0002a2000021f000 */
[C---:B------:R-:W-:Y:S01]  /*0a00*/  LOP3.LUT R22, R18.reuse, 0x20, RZ, 0xfc, !PT ;  /* 0x0000002012167812 */ /* 0x040fe200078efcff */
[----:B------:R-:W-:Y:S01]  /*0a10*/  CS2R R134, SRZ ;  /* 0x0000000000867805 */ /* 0x000fe2000001ff00 */
[----:B------:R-:W-:Y:S01]  /*0a20*/  IABS R39, R24 ;  /* 0x0000001800277213 */ /* 0x000fe20000000000 */
[----:B------:R-:W-:Y:S01]  /*0a30*/  CS2R R128, SRZ ;  /* 0x0000000000807805 */ /* 0x000fe2000001ff00 */
[----:B------:R-:W-:Y:S01]  /*0a40*/  IABS R37, R22 ;  /* 0x0000001600257213 */ /* 0x000fe20000000000 */
[----:B------:R-:W-:Y:S01]  /*0a50*/  CS2R R130, SRZ ;  /* 0x0000000000827805 */ /* 0x000fe2000001ff00 */
[C---:B------:R-:W-:Y:S01]  /*0a60*/  LOP3.LUT R26, R18.reuse, 0x14, RZ, 0xfc, !PT ;  /* 0x00000014121a7812 */ /* 0x040fe200078efcff */
[----:B------:R-:W-:Y:S01]  /*0a70*/  CS2R R124, SRZ ;  /* 0x00000000007c7805 */ /* 0x000fe2000001ff00 */
[----:B-1----:R-:W-:Y:S01]  /*0a80*/  IMAD.MOV.U32 R2, RZ, RZ, RZ ;  /* 0x000000ffff027224 */ /* 0x002fe200078e00ff */
[C---:B------:R-:W-:Y:S01]  /*0a90*/  LOP3.LUT R28, R18.reuse, 0x10, RZ, 0xfc, !PT ;  /* 0x00000010121c7812 */ /* 0x040fe200078efcff */
[----:B------:R-:W-:Y:S01]  /*0aa0*/  CS2R R126, SRZ ;  /* 0x00000000007e7805 */ /* 0x000fe2000001ff00 */
[----:B------:R-:W-:Y:S01]  /*0ab0*/  IABS R43, R26 ;  /* 0x0000001a002b7213 */ /* 0x000fe20000000000 */
[----:B------:R-:W-:Y:S01]  /*0ac0*/  CS2R R120, SRZ ;  /* 0x0000000000787805 */ /* 0x000fe2000001ff00 */
[----:B------:R-:W-:Y:S01]  /*0ad0*/  IABS R45, R28 ;  /* 0x0000001c002d7213 */ /* 0x000fe20000000000 */
[----:B------:R-:W-:Y:S01]  /*0ae0*/  CS2R R122, SRZ ;  /* 0x00000000007a7805 */ /* 0x000fe2000001ff00 */
[--C-:B--2---:R-:W-:Y:S01]  /*0af0*/  IMAD.MOV R6, RZ, RZ, -R3.reuse ;  /* 0x000000ffff067224 */ /* 0x104fe200078e0a03 */
[C---:B------:R-:W-:Y:S01]  /*0b00*/  LOP3.LUT R30, R18.reuse, 0xc, RZ, 0xfc, !PT ;  /* 0x0000000c121e7812 */ /* 0x040fe200078efcff */
[----:B------:R-:W-:Y:S01]  /*0b10*/  CS2R R116, SRZ ;  /* 0x0000000000747805 */ /* 0x000fe2000001ff00 */
[C---:B------:R-:W-:Y:S01]  /*0b20*/  LOP3.LUT R34, R18.reuse, 0x8, RZ, 0xfc, !PT ;  /* 0x0000000812227812 */ /* 0x040fe200078efcff */
[----:B------:R-:W-:Y:S01]  /*0b30*/  IMAD.MOV.U32 R7, RZ, RZ, R6 ;  /* 0x000000ffff077224 */ /* 0x000fe200078e0006 */
[----:B------:R-:W-:Y:S01]  /*0b40*/  LOP3.LUT R6, R18, 0x7c, RZ, 0xfc, !PT ;  /* 0x0000007c12067812 */ /* 0x000fe200078efcff */
[----:B------:R-:W-:Y:S01]  /*0b50*/  CS2R R118, SRZ ;  /* 0x0000000000767805 */ /* 0x000fe2000001ff00 */
[----:B------:R-:W-:Y:S01]  /*0b60*/  IABS R47, R30 ;  /* 0x0000001e002f7213 */ /* 0x000fe20000000000 */
[----:B------:R-:W-:Y:S01]  /*0b70*/  IMAD R7, R7, R4, RZ ;  /* 0x0000000407077224 */ /* 0x000fe200078e02ff */
[----:B------:R-:W-:Y:S01]  /*0b80*/  IABS R10, R6 ;  /* 0x00000006000a7213 */ /* 0x000fe20000000000 */
[----:B------:R-:W-:Y:S01]  /*0b90*/  CS2R R112, SRZ ;  /* 0x0000000000707805 */ /* 0x000fe2000001ff00 */
[----:B------:R-:W-:Y:S01]  /*0ba0*/  ISETP.GE.AND P2, PT, R6, RZ, PT ;  /* 0x000000ff0600720c */ /* 0x000fe20003f46270 */
[----:B------:R-:W-:Y:S01]  /*0bb0*/  IMAD.HI.U32 R8, R3, R7, R2 ;  /* 0x0000000703087227 */ /* 0x000fe200078e0002 */
[----:B------:R-:W-:Y:S01]  /*0bc0*/  IABS R49, R34 ;  /* 0x0000002200317213 */ /* 0x000fe20000000000 */
[----:B------:R-:W-:Y:S01]  /*0bd0*/  CS2R R114, SRZ ;  /* 0x0000000000727805 */ /* 0x000fe2000001ff00 */
[----:B------:R-:W-:Y:S01]  /*0be0*/  IABS R53, R18 ;  /* 0x0000001200357213 */ /* 0x000fe20000000000 */
[----:B------:R-:W-:Y:S01]  /*0bf0*/  IMAD.MOV.U32 R7, RZ, RZ, R10 ;  /* 0x000000ffff077224 */ /* 0x000fe200078e000a */
[----:B------:R-:W-:Y:S01]  /*0c00*/  LOP3.LUT R36, R18, 0x4, RZ, 0xfc, !PT ;  /* 0x0000000412247812 */ /* 0x000fe200078efcff */
[C---:B------:R-:W-:Y:S01]  /*0c10*/  IMAD.HI.U32 R3, R8.reuse, R11, RZ ;  /* 0x0000000b08037227 */ /* 0x040fe200078e00ff */
[----:B------:R-:W-:Y:S01]  /*0c20*/  CS2R R108, SRZ ;  /* 0x00000000006c7805 */ /* 0x000fe2000001ff00 */
[----:B------:R-:W-:Y:S01]  /*0c30*/  CS2R R110, SRZ ;  /* 0x00000000006e7805 */ /* 0x000fe2000001ff00 */
[----:B------:R-:W-:Y:S01]  /*0c40*/  CS2R R54, SRZ ;  /* 0x0000000000367805 */ /* 0x000fe2000001ff00 */
[----:B------:R-:W-:Y:S01]  /*0c50*/  IMAD.HI.U32 R2, R8, R7, RZ ;  /* 0x0000000708027227 */ /* 0x000fe200078e00ff */
[----:B------:R-:W-:Y:S01]  /*0c60*/  CS2R R56, SRZ ;  /* 0x0000000000387805 */ /* 0x000fe2000001ff00 */
[----:B------:R-:W-:Y:S01]  /*0c70*/  CS2R R58, SRZ ;  /* 0x00000000003a7805 */ /* 0x000fe2000001ff00 */
[----:B------:R-:W-:Y:S01]  /*0c80*/  CS2R R60, SRZ ;  /* 0x00000000003c7805 */ /* 0x000fe2000001ff00 */
[----:B------:R-:W-:Y:S01]  /*0c90*/  IMAD.MOV R2, RZ, RZ, -R2 ;  /* 0x000000ffff027224 */ /* 0x000fe200078e0a02 */
[----:B------:R-:W-:Y:S01]  /*0ca0*/  CS2R R62, SRZ ;  /* 0x00000000003e7805 */ /* 0x000fe2000001ff00 */
[----:B------:R-:W-:Y:S01]  /*0cb0*/  IMAD.MOV R3, RZ, RZ, -R3 ;  /* 0x000000ffff037224 */ /* 0x000fe200078e0a03 */
[----:B------:R-:W-:Y:S01]  /*0cc0*/  CS2R R64, SRZ ;  /* 0x0000000000407805 */ /* 0x000fe2000001ff00 */
[----:B------:R-:W-:Y:S01]  /*0cd0*/  IMAD R7, R4, R2, R7 ;  /* 0x0000000204077224 */ /* 0x000fe200078e0207 */
[----:B------:R-:W-:Y:S01]  /*0ce0*/  SHF.R.S32.HI R2, RZ, 0x1f, R5 ;  /* 0x0000001fff027819 */ /* 0x000fe20000011405 */
[----:B------:R-:W-:Y:S01]  /*0cf0*/  IMAD.HI.U32 R10, R8, R13, RZ ;  /* 0x0000000d080a7227 */ /* 0x000fe200078e00ff */
[----:B------:R-:W-:Y:S01]  /*0d00*/  CS2R R66, SRZ ;  /* 0x0000000000427805 */ /* 0x000fe2000001ff00 */
[----:B------:R-:W-:Y:S01]  /*0d10*/  CS2R R68, SRZ ;  /* 0x0000000000447805 */ /* 0x000fe2000001ff00 */
[C---:B------:R-:W-:Y:S01]  /*0d20*/  ISETP.GT.U32.AND P0, PT, R4.reuse, R7, PT ;  /* 0x000000070400720c */ /* 0x040fe20003f04070 */
[----:B------:R-:W-:Y:S01]  /*0d30*/  IMAD R11, R4, R3, R11 ;  /* 0x00000003040b7224 */ /* 0x000fe200078e020b */
[----:B------:R-:W-:Y:S01]  /*0d40*/  LEA.HI R3, R2, R5, RZ, 0x6 ;  /* 0x0000000502037211 */ /* 0x000fe200078f30ff */
[----:B------:R-:W-:Y:S01]  /*0d50*/  IMAD.MOV R10, RZ, RZ, -R10 ;  /* 0x000000ffff0a7224 */ /* 0x000fe200078e0a0a */
[----:B------:R-:W-:Y:S01]  /*0d60*/  IABS R2, R19 ;  /* 0x0000001300027213 */ /* 0x000fe20000000000 */
[----:B------:R-:W-:Y:S01]  /*0d70*/  IMAD.HI.U32 R12, R8, R15, RZ ;  /* 0x0000000f080c7227 */ /* 0x000fe200078e00ff */
[C---:B------:R-:W-:Y:S01]  /*0d80*/  ISETP.GT.U32.AND P1, PT, R4.reuse, R11, PT ;  /* 0x0000000b0400720c */ /* 0x040fe20003f24070 */
[----:B------:R-:W-:Y:S01]  /*0d90*/  CS2R R70, SRZ ;  /* 0x0000000000467805 */ /* 0x000fe2000001ff00 */
[----:B------:R-:W-:Y:S01]  /*0da0*/  SHF.R.S32.HI R3, RZ, 0x6, R3 ;  /* 0x00000006ff037819 */ /* 0x000fe20000011403 */
[----:B------:R-:W-:Y:S01]  /*0db0*/  IMAD R5, R4, R10, R13 ;  /* 0x0000000a04057224 */ /* 0x000fe200078e020d */
[----:B------:R-:W-:Y:S01]  /*0dc0*/  LOP3.LUT R10, R18, 0x68, RZ, 0xfc, !PT ;  /* 0x00000068120a7812 */ /* 0x000fe200078efcff */
[----:B------:R-:W-:Y:S01]  /*0dd0*/  IMAD.MOV.U32 R13, RZ, RZ, R2 ;  /* 0x000000ffff0d7224 */ /* 0x000fe200078e0002 */
[----:B------:R-:W-:Y:S01]  /*0de0*/  CS2R R72, SRZ ;  /* 0x0000000000487805 */ /* 0x000fe2000001ff00 */
[----:B------:R-:W-:Y:S01]  /*0df0*/  @!P0 IMAD.IADD R7, R7, 0x1, -R4 ;  /* 0x0000000107078824 */ /* 0x000fe200078e0a04 */
[----:B------:R-:W-:Y:S01]  /*0e00*/  ISETP.GT.U32.AND P0, PT, R4, R5, PT ;  /* 0x000000050400720c */ /* 0x000fe20003f04070 */
[----:B------:R-:W-:Y:S01]  /*0e10*/  IMAD.MOV R12, RZ, RZ, -R12 ;  /* 0x000000ffff0c7224 */ /* 0x000fe200078e0a0c */
[----:B------:R-:W-:Y:S01]  /*0e20*/  STL [R1+0x50], R3 ;  /* 0x0000500301007387 */ /* 0x000fe20000100800 */
[----:B------:R-:W-:Y:S01]  /*0e30*/  IMAD.HI.U32 R2, R8, R13, RZ ;  /* 0x0000000d08027227 */ /* 0x000fe200078e00ff */
[C---:B------:R-:W-:Y:S01]  /*0e40*/  ISETP.GT.U32.AND P4, PT, R4.reuse, R7, PT ;  /* 0x000000070400720c */ /* 0x040fe20003f84070 */
[----:B------:R-:W-:Y:S01]  /*0e50*/  CS2R R74, SRZ ;  /* 0x00000000004a7805 */ /* 0x000fe2000001ff00 */
[----:B------:R-:W-:Y:S01]  /*0e60*/  CS2R R76, SRZ ;  /* 0x00000000004c7805 */ /* 0x000fe2000001ff00 */
[----:B------:R-:W-:Y:S01]  /*0e70*/  IMAD R9, R4, R12, R15 ;  /* 0x0000000c04097224 */ /* 0x000fe200078e020f */
[----:B------:R-:W-:Y:S01]  /*0e80*/  IABS R15, R10 ;  /* 0x0000000a000f7213 */ /* 0x000fe20000000000 */
[----:B------:R-:W-:Y:S01]  /*0e90*/  IMAD.MOV R2, RZ, RZ, -R2 ;  /* 0x000000ffff027224 */ /* 0x000fe200078e0a02 */
[----:B------:R-:W-:Y:S01]  /*0ea0*/  LOP3.LUT R12, R18, 0x64, RZ, 0xfc, !PT ;  /* 0x00000064120c7812 */ /* 0x000fe200078efcff */
[--C-:B------:R-:W-:Y:S01]  /*0eb0*/  @!P1 IMAD.IADD R11, R11, 0x1, -R4.reuse ;  /* 0x000000010b0b9824 */ /* 0x100fe200078e0a04 */
[C---:B------:R-:W-:Y:S01]  /*0ec0*/  ISETP.GT.U32.AND P5, PT, R4.reuse, R9, PT ;  /* 0x000000090400720c */ /* 0x040fe20003fa4070 */
[C---:B------:R-:W-:Y:S01]  /*0ed0*/  IMAD R13, R4.reuse, R2, R13 ;  /* 0x00000002040d7224 */ /* 0x040fe200078e020d */
[----:B------:R-:W-:Y:S01]  /*0ee0*/  IABS R17, R12 ;  /* 0x0000000c00117213 */ /* 0x000fe20000000000 */
[----:B------:R-:W-:Y:S01]  /*0ef0*/  @!P0 IMAD.IADD R5, R5, 0x1, -R4 ;  /* 0x0000000105058824 */ /* 0x000fe200078e0a04 */
[----:B------:R-:W-:Y:S01]  /*0f00*/  ISETP.GT.U32.AND P1, PT, R4, R11, PT ;  /* 0x0000000b0400720c */ /* 0x000fe20003f24070 */
[----:B------:R-:W-:Y:S01]  /*0f10*/  IMAD.HI.U32 R2, R8, R15, RZ ;  /* 0x0000000f08027227 */ /* 0x000fe200078e00ff */
[----:B------:R-:W-:Y:S01]  /*0f20*/  ISETP.GT.U32.AND P0, PT, R4, R13, PT ;  /* 0x0000000d0400720c */ /* 0x000fe20003f04070 */
[----:B------:R-:W-:-:S02]  /*0f30*/  CS2R R78, SRZ ;  /* 0x00000000004e7805 */ /* 0x000fc4000001ff00 */
[----:B------:R-:W-:Y:S01]  /*0f40*/  @!P4 IMAD.IADD R7, R7, 0x1, -R4 ;  /* 0x000000010707c824 */ /* 0x000fe200078e0a04 */
[C---:B------:R-:W-:Y:S01]  /*0f50*/  ISETP.GT.U32.AND P4, PT, R4.reuse, R5, PT ;  /* 0x000000050400720c */ /* 0x040fe20003f84070 */
[----:B------:R-:W-:Y:S02]  /*0f60*/  IMAD.MOV R2, RZ, RZ, -R2 ;  /* 0x000000ffff027224 */ /* 0x000fe400078e0a02 */
[--C-:B------:R-:W-:Y:S01]  /*0f70*/  @!P5 IMAD.IADD R9, R9, 0x1, -R4.reuse ;  /* 0x000000010909d824 */ /* 0x100fe200078e0a04 */
[----:B------:R-:W-:Y:S01]  /*0f80*/  ISETP.GE.AND P5, PT, R19, RZ, PT ;  /* 0x000000ff1300720c */ /* 0x000fe20003fa6270 */
[C---:B------:R-:W-:Y:S01]  /*0f90*/  IMAD R15, R4.reuse, R2, R15 ;  /* 0x00000002040f7224 */ /* 0x040fe200078e020f */
[----:B------:R-:W-:Y:S01]  /*0fa0*/  IABS R2, R14 ;  /* 0x0000000e00027213 */ /* 0x000fe20000000000 */
[----:B------:R-:W-:Y:S02]  /*0fb0*/  IMAD.MOV.U32 R32, RZ, RZ, R7 ;  /* 0x000000ffff207224 */ /* 0x000fe400078e0007 */
[----:B------:R-:W-:Y:S01]  /*0fc0*/  @!P0 IMAD.IADD R13, R13, 0x1, -R4 ;  /* 0x000000010d0d8824 */ /* 0x000fe200078e0a04 */
[----:B------:R-:W-:Y:S01]  /*0fd0*/  ISETP.GT.U32.AND P0, PT, R4, R9, PT ;  /* 0x000000090400720c */ /* 0x000fe20003f04070 */
[----:B------:R-:W-:-:S02]  /*0fe0*/  IMAD.MOV.U32 R7, RZ, RZ, R2 ;  /* 0x000000ffff077224 */ /* 0x000fc400078e0002 */
[--C-:B------:R-:W-:Y:S01]  /*0ff0*/  @!P1 IMAD.IADD R11, R11, 0x1, -R4.reuse ;  /* 0x000000010b0b9824 */ /* 0x100fe200078e0a04 */
[----:B------:R-:W-:Y:S01]  /*1000*/  ISETP.GE.AND P1, PT, R16, RZ, PT ;  /* 0x000000ff1000720c */ /* 0x000fe20003f26270 */
[----:B------:R-:W-:Y:S01]  /*1010*/  @!P4 IMAD.IADD R5, R5, 0x1, -R4 ;  /* 0x000000010505c824 */ /* 0x000fe200078e0a04 */
[----:B------:R-:W-:Y:S01]  /*1020*/  ISETP.GT.U32.AND P4, PT, R4, R15, PT ;  /* 0x0000000f0400720c */ /* 0x000fe20003f84070 */
[----:B------:R-:W-:Y:S01]  /*1030*/  IMAD.HI.U32 R2, R8, R7, RZ ;  /* 0x0000000708027227 */ /* 0x000fe200078e00ff */
[----:B------:R-:W-:-:S03]  /*1040*/  LOP3.LUT R16, R18, 0x5c, RZ, 0xfc, !PT ;  /* 0x0000005c12107812 */ /* 0x000fc600078efcff */
[----:B------:R-:W-:Y:S01]  /*1050*/  IMAD.HI.U32 R6, R8, R17, RZ ;  /* 0x0000001108067227 */ /* 0x000fe200078e00ff */
[----:B------:R-:W-:-:S03]  /*1060*/  IABS R19, R16 ;  /* 0x0000001000137213 */ /* 0x000fc60000000000 */
[----:B------:R-:W-:Y:S02]  /*1070*/  IMAD.MOV R2, RZ, RZ, -R2 ;  /* 0x000000ffff027224 */ /* 0x000fe400078e0a02 */
[----:B------:R-:W-:Y:S02]  /*1080*/  IMAD.MOV R6, RZ, RZ, -R6 ;  /* 0x000000ffff067224 */ /* 0x000fe400078e0a06 */
[----:B------:R-:W-:Y:S01]  /*1090*/  @!P2 IMAD.MOV R32, RZ, RZ, -R32 ;  /* 0x000000ffff20a224 */ /* 0x000fe200078e0a20 */
[----:B------:R-:W-:Y:S01]  /*10a0*/  ISETP.GT.U32.AND P2, PT, R4, R13, PT ;  /* 0x0000000d0400720c */ /* 0x000fe20003f44070 */
[----:B------:R-:W-:Y:S01]  /*10b0*/  @!P0 IMAD.IADD R9, R9, 0x1, -R4 ;  /* 0x0000000109098824 */ /* 0x000fe200078e0a04 */
[----:B------:R-:W-:Y:S01]  /*10c0*/  ISETP.GE.AND P0, PT, R12, RZ, PT ;  /* 0x000000ff0c00720c */ /* 0x000fe20003f06270 */
[----:B------:R-:W-:Y:S01]  /*10d0*/  IMAD R7, R4, R2, R7 ;  /* 0x0000000204077224 */ /* 0x000fe200078e0207 */
[----:B------:R-:W-:Y:S01]  /*10e0*/  LOP3.LUT R12, R18, 0x54, RZ, 0xfc, !PT ;  /* 0x00000054120c7812 */ /* 0x000fe200078efcff */
[----:B------:R-:W-:-:S02]  /*10f0*/  IMAD R17, R4, R6, R17 ;  /* 0x0000000604117224 */ /* 0x000fc400078e0211 */
[----:B------:R-:W-:Y:S01]  /*1100*/  @!P6 IMAD.MOV R11, RZ, RZ, -R11 ;  /* 0x000000ffff0be224 */ /* 0x000fe200078e0a0b */
[----:B------:R-:W-:Y:S01]  /*1110*/  ISETP.GE.AND P6, PT, R10, RZ, PT ;  /* 0x000000ff0a00720c */ /* 0x000fe20003fc6270 */
[----:B------:R-:W-:Y:S01]  /*1120*/  IMAD.HI.U32 R6, R8, R19, RZ ;  /* 0x0000001308067227 */ /* 0x000fe200078e00ff */
[----:B------:R-:W-:Y:S02]  /*1130*/  LOP3.LUT R10, R18, 0x58, RZ, 0xfc, !PT ;  /* 0x00000058120a7812 */ /* 0x000fe400078efcff */
[----:B------:R-:W-:Y:S01]  /*1140*/  IABS R23, R12 ;  /* 0x0000000c00177213 */ /* 0x000fe20000000000 */
[----:B------:R-:W-:Y:S01]  /*1150*/  @!P4 IMAD.IADD R15, R15, 0x1, -R4 ;  /* 0x000000010f0fc824 */ /* 0x000fe200078e0a04 */
[----:B------:R-:W-:Y:S01]  /*1160*/  IABS R21, R10 ;  /* 0x0000000a00157213 */ /* 0x000fe20000000000 */
[----:B------:R-:W-:Y:S01]  /*1170*/  @!P1 IMAD.MOV R9, RZ, RZ, -R9 ;  /* 0x000000ffff099224 */ /* 0x000fe200078e0a09 */
[C---:B------:R-:W-:Y:S01]  /*1180*/  ISETP.GT.U32.AND P1, PT, R4.reuse, R7, PT ;  /* 0x000000070400720c */ /* 0x040fe20003f24070 */
[----:B------:R-:W-:Y:S01]  /*1190*/  @!P3 IMAD.MOV R5, RZ, RZ, -R5 ;  /* 0x000000ffff05b224 */ /* 0x000fe200078e0a05 */
[C---:B------:R-:W-:Y:S01]  /*11a0*/  ISETP.GT.U32.AND P3, PT, R4.reuse, R17, PT ;  /* 0x000000110400720c */ /* 0x040fe20003f64070 */
[----:B------:R-:W-:Y:S01]  /*11b0*/  IMAD.MOV R6, RZ, RZ, -R6 ;  /* 0x000000ffff067224 */ /* 0x000fe200078e0a06 */
[----:B------:R-:W-:Y:S01]  /*11c0*/  ISETP.GT.U32.AND P4, PT, R4, R15, PT ;  /* 0x0000000f0400720c */ /* 0x000fe20003f84070 */
[----:B------:R-:W-:Y:S01]  /*11d0*/  @!P2 IMAD.IADD R13, R13, 0x1, -R4 ;  /* 0x000000010d0da824 */ /* 0x000fe200078e0a04 */
[----:B------:R-:W-:Y:S01]  /*11e0*/  ISETP.GE.AND P2, PT, R14, RZ, PT ;  /* 0x000000ff0e00720c */ /* 0x000fe20003f46270 */
[----:B------:R-:W-:Y:S01]  /*11f0*/  IMAD R19, R4, R6, R19 ;  /* 0x0000000604137224 */ /* 0x000fe200078e0213 */
[----:B------:R-:W-:Y:S01]  /*1200*/  LOP3.LUT R14, R18, 0x50, RZ, 0xfc, !PT ;  /* 0x00000050120e7812 */ /* 0x000fe200078efcff */
[----:B------:R-:W-:-:S03]  /*1210*/  IMAD.HI.U32 R2, R8, R21, RZ ;  /* 0x0000001508027227 */ /* 0x000fc600078e00ff */
[----:B------:R-:W-:Y:S01]  /*1220*/  IABS R25, R14 ;  /* 0x0000000e00197213 */ /* 0x000fe20000000000 */
[----:B------:R-:W-:Y:S01]  /*1230*/  @!P5 IMAD.MOV R13, RZ, RZ, -R13 ;  /* 0x000000ffff0dd224 */ /* 0x000fe200078e0a0d */
[C---:B------:R-:W-:Y:S01]  /*1240*/  ISETP.GT.U32.AND P5, PT, R4.reuse, R19, PT ;  /* 0x000000130400720c */ /* 0x040fe20003fa4070 */
[----:B------:R-:W-:Y:S02]  /*1250*/  IMAD.MOV R2, RZ, RZ, -R2 ;  /* 0x000000ffff027224 */ /* 0x000fe400078e0a02 */
[--C-:B------:R-:W-:Y:S02]  /*1260*/  @!P1 IMAD.IADD R7, R7, 0x1, -R4.reuse ;  /* 0x0000000107079824 */ /* 0x100fe400078e0a04 */
[--C-:B------:R-:W-:Y:S02]  /*1270*/  @!P3 IMAD.IADD R17, R17, 0x1, -R4.reuse ;  /* 0x000000011111b824 */ /* 0x100fe400078e0a04 */
[--C-:B------:R-:W-:Y:S01]  /*1280*/  @!P4 IMAD.IADD R15, R15, 0x1, -R4.reuse ;  /* 0x000000010f0fc824 */ /* 0x100fe200078e0a04 */
[C---:B------:R-:W-:Y:S01]  /*1290*/  ISETP.GT.U32.AND P1, PT, R4.reuse, R7, PT ;  /* 0x000000070400720c */ /* 0x040fe20003f24070 */
[C---:B------:R-:W-:Y:S01]  /*12a0*/  IMAD R21, R4.reuse, R2, R21 ;  /* 0x0000000204157224 */ /* 0x040fe200078e0215 */
[----:B------:R-:W-:Y:S01]  /*12b0*/  ISETP.GT.U32.AND P3, PT, R4, R17, PT ;  /* 0x000000110400720c */ /* 0x000fe20003f64070 */
[----:B------:R-:W-:Y:S01]  /*12c0*/  @!P6 IMAD.MOV R15, RZ, RZ, -R15 ;  /* 0x000000ffff0fe224 */ /* 0x000fe200078e0a0f */
[----:B------:R-:W-:Y:S01]  /*12d0*/  ISETP.GE.AND P4, PT, R16, RZ, PT ;  /* 0x000000ff1000720c */ /* 0x000fe20003f86270 */
[----:B------:R-:W-:Y:S01]  /*12e0*/  @!P5 IMAD.IADD R19, R19, 0x1, -R4 ;  /* 0x000000011313d824 */ /* 0x000fe200078e0a04 */
[----:B------:R-:W-:Y:S01]  /*12f0*/  ISETP.GT.U32.AND P6, PT, R4, R21, PT ;  /* 0x000000150400720c */ /* 0x000fe20003fc4070 */
[----:B------:R-:W-:-:S03]  /*1300*/  IMAD.HI.U32 R2, R8, R23, RZ ;  /* 0x0000001708027227 */ /* 0x000fc600078e00ff */
[----:B------:R-:W-:Y:S01]  /*1310*/  ISETP.GT.U32.AND P5, PT, R4, R19, PT ;  /* 0x000000130400720c */ /* 0x000fe20003fa4070 */
[----:B------:R-:W-:Y:S02]  /*1320*/  IMAD.MOV R2, RZ, RZ, -R2 ;  /* 0x000000ffff027224 */ /* 0x000fe400078e0a02 */
[--C-:B------:R-:W-:Y:S01]  /*1330*/  @!P1 IMAD.IADD R7, R7, 0x1, -R4.reuse ;  /* 0x0000000107079824 */ /* 0x100fe200078e0a04 */
[----:B------:R-:W-:Y:S01]  /*1340*/  ISETP.GE.AND P1, PT, R14, RZ, PT ;  /* 0x000000ff0e00720c */ /* 0x000fe20003f26270 */
[--C-:B------:R-:W-:Y:S01]  /*1350*/  @!P3 IMAD.IADD R17, R17, 0x1, -R4.reuse ;  /* 0x000000011111b824 */ /* 0x100fe200078e0a04 */
[----:B------:R-:W-:Y:S01]  /*1360*/  ISETP.GE.AND P3, PT, R10, RZ, PT ;  /* 0x000000ff0a00720c */ /* 0x000fe20003f66270 */
[----:B------:R-:W-:Y:S01]  /*1370*/  IMAD R23, R4, R2, R23 ;  /* 0x0000000204177224 */ /* 0x000fe200078e0217 */
[C---:B------:R-:W-:Y:S01]  /*1380*/  LOP3.LUT R2, R18.reuse, 0x4c, RZ, 0xfc, !PT ;  /* 0x0000004c12027812 */ /* 0x040fe200078efcff */
[--C-:B------:R-:W-:Y:S01]  /*1390*/  @!P6 IMAD.IADD R21, R21, 0x1, -R4.reuse ;  /* 0x000000011515e824 */ /* 0x100fe200078e0a04 */
[----:B------:R-:W-:Y:S01]  /*13a0*/  LOP3.LUT R14, R18, 0x44, RZ, 0xfc, !PT ;  /* 0x00000044120e7812 */ /* 0x000fe200078efcff */
[----:B------:R-:W-:Y:S01]  /*13b0*/  IMAD.MOV.U32 R10, RZ, RZ, R7 ;  /* 0x000000ffff0a7224 */ /* 0x000fe200078e0007 */
[----:B------:R-:W-:Y:S01]  /*13c0*/  IABS R27, R2 ;  /* 0x00000002001b7213 */ /* 0x000fe20000000000 */
[----:B------:R-:W-:Y:S01]  /*13d0*/  @!P5 IMAD.IADD R19, R19, 0x1, -R4 ;  /* 0x000000011313d824 */ /* 0x000fe200078e0a04 */
[C---:B------:R-:W-:Y:S01]  /*13e0*/  ISETP.GT.U32.AND P6, PT, R4.reuse, R21, PT ;  /* 0x000000150400720c */ /* 0x040fe20003fc4070 */
[----:B------:R-:W-:Y:S01]  /*13f0*/  @!P2 IMAD.MOV R10, RZ, RZ, -R10 ;  /* 0x000000ffff0aa224 */ /* 0x000fe200078e0a0a */
[----:B------:R-:W-:Y:S01]  /*1400*/  ISETP.GT.U32.AND P2, PT, R4, R23, PT ;  /* 0x000000170400720c */ /* 0x000fe20003f44070 */
[----:B------:R-:W-:Y:S01]  /*1410*/  IMAD.HI.U32 R6, R8, R25, RZ ;  /* 0x0000001908067227 */ /* 0x000fe200078e00ff */
[----:B------:R-:W-:-:S02]  /*1420*/  ISETP.GE.AND P5, PT, R2, RZ, PT ;  /* 0x000000ff0200720c */ /* 0x000fc40003fa6270 */
[----:B------:R-:W-:Y:S01]  /*1430*/  IABS R31, R14 ;  /* 0x0000000e001f7213 */ /* 0x000fe20000000000 */
[----:B------:R-:W-:-:S04]  /*1440*/  IMAD.HI.U32 R2, R8, R27, RZ ;  /* 0x0000001b08027227 */ /* 0x000fc800078e00ff */
[----:B------:R-:W-:Y:S02]  /*1450*/  IMAD.MOV R6, RZ, RZ, -R6 ;  /* 0x000000ffff067224 */ /* 0x000fe400078e0a06 */
[----:B------:R-:W-:Y:S02]  /*1460*/  IMAD.MOV R2, RZ, RZ, -R2 ;  /* 0x000000ffff027224 */ /* 0x000fe400078e0a02 */
[----:B------:R-:W-:Y:S01]  /*1470*/  IMAD R25, R4, R6, R25 ;  /* 0x0000000604197224 */ /* 0x000fe200078e0219 */
[----:B------:R-:W-:Y:S01]  /*1480*/  LOP3.LUT R6, R18, 0x48, RZ, 0xfc, !PT ;  /* 0x0000004812067812 */ /* 0x000fe200078efcff */
[--C-:B------:R-:W-:Y:S02]  /*1490*/  @!P6 IMAD.IADD R21, R21, 0x1, -R4.reuse ;  /* 0x000000011515e824 */ /* 0x100fe400078e0a04 */
[C---:B------:R-:W-:Y:S01]  /*14a0*/  IMAD R27, R4.reuse, R2, R27 ;  /* 0x00000002041b7224 */ /* 0x040fe200078e021b */
[C---:B------:R-:W-:Y:S01]  /*14b0*/  ISETP.GT.U32.AND P6, PT, R4.reuse, R25, PT ;  /* 0x000000190400720c */ /* 0x040fe20003fc4070 */
[----:B------:R-:W-:Y:S01]  /*14c0*/  @!P2 IMAD.IADD R23, R23, 0x1, -R4 ;  /* 0x000000011717a824 */ /* 0x000fe200078e0a04 */
[----:B------:R-:W-:Y:S01]  /*14d0*/  IABS R29, R6 ;  /* 0x00000006001d7213 */ /* 0x000fe20000000000 */
[----:B------:R-:W-:Y:S01]  /*14e0*/  @!P3 IMAD.MOV R21, RZ, RZ, -R21 ;  /* 0x000000ffff15b224 */ /* 0x000fe200078e0a15 */
[C---:B------:R-:W-:Y:S01]  /*14f0*/  ISETP.GT.U32.AND P3, PT, R4.reuse, R27, PT ;  /* 0x0000001b0400720c */ /* 0x040fe20003f64070 */
[----:B------:R-:W-:Y:S01]  /*1500*/  @!P0 IMAD.MOV R17, RZ, RZ, -R17 ;  /* 0x000000ffff118224 */ /* 0x000fe200078e0a11 */
[----:B------:R-:W-:Y:S01]  /*1510*/  ISETP.GT.U32.AND P2, PT, R4, R23, PT ;  /* 0x000000170400720c */ /* 0x000fe20003f44070 */
[----:B------:R-:W-:Y:S01]  /*1520*/  @!P4 IMAD.MOV R19, RZ, RZ, -R19 ;  /* 0x000000ffff13c224 */ /* 0x000fe200078e0a13 */
[----:B------:R-:W-:Y:S01]  /*1530*/  ISETP.GE.AND P0, PT, R12, RZ, PT ;  /* 0x000000ff0c00720c */ /* 0x000fe20003f06270 */
[----:B------:R-:W-:Y:S01]  /*1540*/  IMAD.HI.U32 R7, R8, R31, RZ ;  /* 0x0000001f08077227 */ /* 0x000fe200078e00ff */
[----:B------:R-:W-:Y:S01]  /*1550*/  ISETP.GE.AND P4, PT, R6, RZ, PT ;  /* 0x000000ff0600720c */ /* 0x000fe20003f86270 */
[----:B------:R-:W1:Y:S01]  /*1560*/  I2F.RP R2, R51 ;  /* 0x0000003300027306 */ /* 0x000e620000209400 */
[----:B------:R-:W-:Y:S01]  /*1570*/  LOP3.LUT R12, R18, 0x3c, RZ, 0xfc, !PT ;  /* 0x0000003c120c7812 */ /* 0x000fe200078efcff */
[----:B------:R-:W-:-:S03]  /*1580*/  IMAD.HI.U32 R6, R8, R29, RZ ;  /* 0x0000001d08067227 */ /* 0x000fc600078e00ff */
[----:B------:R-:W-:Y:S01]  /*1590*/  IABS R35, R12 ;  /* 0x0000000c00237213 */ /* 0x000fe20000000000 */
[----:B------:R-:W-:Y:S02]  /*15a0*/  IMAD.MOV R6, RZ, RZ, -R6 ;  /* 0x000000ffff067224 */ /* 0x000fe400078e0a06 */
[----:B------:R-:W-:Y:S02]  /*15b0*/  IMAD.MOV R7, RZ, RZ, -R7 ;  /* 0x000000ffff077224 */ /* 0x000fe400078e0a07 */
[--C-:B------:R-:W-:Y:S02]  /*15c0*/  @!P6 IMAD.IADD R25, R25, 0x1, -R4.reuse ;  /* 0x000000011919e824 */ /* 0x100fe400078e0a04 */
[----:B------:R-:W-:Y:S01]  /*15d0*/  IMAD R29, R4, R6, R29 ;  /* 0x00000006041d7224 */ /* 0x000fe200078e021d */
[----:B------:R-:W-:Y:S01]  /*15e0*/  LOP3.LUT R6, R18, 0x40, RZ, 0xfc, !PT ;  /* 0x0000004012067812 */ /* 0x000fe200078efcff */
[C---:B------:R-:W-:Y:S01]  /*15f0*/  IMAD R31, R4.reuse, R7, R31 ;  /* 0x00000007041f7224 */ /* 0x040fe200078e021f */
[C---:B------:R-:W-:Y:S01]  /*1600*/  ISETP.GT.U32.AND P6, PT, R4.reuse, R25, PT ;  /* 0x000000190400720c */ /* 0x040fe20003fc4070 */
[--C-:B------:R-:W-:Y:S01]  /*1610*/  @!P2 IMAD.IADD R23, R23, 0x1, -R4.reuse ;  /* 0x000000011717a824 */ /* 0x100fe200078e0a04 */
[C---:B------:R-:W-:Y:S01]  /*1620*/  ISETP.GT.U32.AND P2, PT, R4.reuse, R29, PT ;  /* 0x0000001d0400720c */ /* 0x040fe20003f44070 */
[----:B------:R-:W-:Y:S01]  /*1630*/  @!P3 IMAD.IADD R27, R27, 0x1, -R4 ;  /* 0x000000011b1bb824 */ /* 0x000fe200078e0a04 */
[----:B------:R-:W-:Y:S01]  /*1640*/  IABS R33, R6 ;  /* 0x0000000600217213 */ /* 0x000fe20000000000 */
[----:B------:R-:W-:Y:S01]  /*1650*/  @!P0 IMAD.MOV R23, RZ, RZ, -R23 ;  /* 0x000000ffff178224 */ /* 0x000fe200078e0a17 */
[C---:B------:R-:W-:Y:S01]  /*1660*/  ISETP.GT.U32.AND P0, PT, R4.reuse, R31, PT ;  /* 0x0000001f0400720c */ /* 0x040fe20003f04070 */
[----:B-1----:R-:W1:Y:S01]  /*1670*/  MUFU.RCP R2, R2 ;  /* 0x0000000200027308 */ /* 0x002e620000001000 */
[----:B------:R-:W-:Y:S01]  /*1680*/  ISETP.GT.U32.AND P3, PT, R4, R27, PT ;  /* 0x0000001b0400720c */ /* 0x000fe20003f64070 */
[----:B------:R-:W-:-:S04]  /*1690*/  IMAD.HI.U32 R7, R8, R33, RZ ;  /* 0x0000002108077227 */ /* 0x000fc800078e00ff */
[--C-:B------:R-:W-:Y:S01]  /*16a0*/  @!P6 IMAD.IADD R25, R25, 0x1, -R4.reuse ;  /* 0x000000011919e824 */ /* 0x100fe200078e0a04 */
[----:B------:R-:W-:Y:S01]  /*16b0*/  ISETP.GE.AND P6, PT, R14, RZ, PT ;  /* 0x000000ff0e00720c */ /* 0x000fe20003fc6270 */
[--C-:B------:R-:W-:Y:S02]  /*16c0*/  @!P2 IMAD.IADD R29, R29, 0x1, -R4.reuse ;  /* 0x000000011d1da824 */ /* 0x100fe400078e0a04 */
[----:B------:R-:W-:Y:S02]  /*16d0*/  IMAD.MOV R7, RZ, RZ, -R7 ;  /* 0x000000ffff077224 */ /* 0x000fe400078e0a07 */
[--C-:B------:R-:W-:Y:S01]  /*16e0*/  @!P0 IMAD.IADD R31, R31, 0x1, -R4.reuse ;  /* 0x000000011f1f8824 */ /* 0x100fe200078e0a04 */
[----:B------:R-:W-:Y:S01]  /*16f0*/  ISETP.GT.U32.AND P2, PT, R4, R29, PT ;  /* 0x0000001d0400720c */ /* 0x000fe20003f44070 */
[----:B------:R-:W-:Y:S01]  /*1700*/  @!P3 IMAD.IADD R27, R27, 0x1, -R4 ;  /* 0x000000011b1bb824 */ /* 0x000fe200078e0a04 */
[----:B------:R-:W-:Y:S01]  /*1710*/  ISETP.GE.AND P3, PT, R12, RZ, PT ;  /* 0x000000ff0c00720c */ /* 0x000fe20003f66270 */
[----:B------:R-:W-:Y:S01]  /*1720*/  IMAD.MOV.U32 R232, RZ, RZ, R25 ;  /* 0x000000ffffe87224 */ /* 0x000fe200078e0019 */
[C---:B------:R-:W-:Y:S01]  /*1730*/  ISETP.GT.U32.AND P0, PT, R4.reuse, R31, PT ;  /* 0x0000001f0400720c */ /* 0x040fe20003f04070 */
[----:B------:R-:W-:Y:S01]  /*1740*/  IMAD R25, R4, R7, R33 ;  /* 0x0000000704197224 */ /* 0x000fe200078e0221 */
[----:B-1----:R-:W-:Y:S01]  /*1750*/  IADD3 R2, R2, 0xffffffe, RZ ;  /* 0x0ffffffe02027810 */ /* 0x002fe20007ffe0ff */
[----:B------:R-:W-:Y:S01]  /*1760*/  IMAD.MOV.U32 R234, RZ, RZ, R27 ;  /* 0x000000ffffea7224 */ /* 0x000fe200078e001b */
[----:B------:R-:W-:Y:S01]  /*1770*/  LOP3.LUT R12, R18, 0x34, RZ, 0xfc, !PT ;  /* 0x00000034120c7812 */ /* 0x000fe200078efcff */
[----:B------:R-:W-:Y:S01]  /*1780*/  IMAD.HI.U32 R14, R8, R35, RZ ;  /* 0x00000023080e7227 */ /* 0x000fe200078e00ff */
[----:B------:R-:W1:Y:S03]  /*1790*/  F2I.FTZ.U32.TRUNC.NTZ R7, R2 ;  /* 0x0000000200077305 */ /* 0x000e66000021f000 */
[----:B------:R-:W-:Y:S01]  /*17a0*/  @!P5 IMAD.MOV R234, RZ, RZ, -R234 ;  /* 0x000000ffffead224 */ /* 0x000fe200078e0aea */
[----:B------:R-:W-:Y:S01]  /*17b0*/  ISETP.GT.U32.AND P5, PT, R4, R25, PT ;  /* 0x000000190400720c */ /* 0x000fe20003fa4070 */
[----:B------:R-:W-:Y:S01]  /*17c0*/  @!P1 IMAD.MOV R232, RZ, RZ, -R232 ;  /* 0x000000ffffe89224 */ /* 0x000fe200078e0ae8 */
[----:B------:R-:W-:Y:S01]  /*17d0*/  ISETP.GE.AND P1, PT, R6, RZ, PT ;  /* 0x000000ff0600720c */ /* 0x000fe20003f26270 */
[----:B------:R-:W-:Y:S01]  /*17e0*/  IMAD.MOV R14, RZ, RZ, -R14 ;  /* 0x000000ffff0e7224 */ /* 0x000fe200078e0a0e */
[----:B------:R-:W-:Y:S01]  /*17f0*/  LOP3.LUT R6, R18, 0x38, RZ, 0xfc, !PT ;  /* 0x0000003812067812 */ /* 0x000fe200078efcff */
[----:B------:R-:W-:-:S02]  /*1800*/  @!P2 IMAD.IADD R29, R29, 0x1, -R4 ;  /* 0x000000011d1da824 */ /* 0x000fc400078e0a04 */
[--C-:B------:R-:W-:Y:S01]  /*1810*/  @!P0 IMAD.IADD R31, R31, 0x1, -R4.reuse ;  /* 0x000000011f1f8824 */ /* 0x100fe200078e0a04 */
[----:B------:R-:W-:Y:S01]  /*1820*/  ISETP.GE.AND P2, PT, R6, RZ, PT ;  /* 0x000000ff0600720c */ /* 0x000fe20003f46270 */
[----:B------:R-:W-:Y:S01]  /*1830*/  IMAD R33, R4, R14, R35 ;  /* 0x0000000e04217224 */ /* 0x000fe200078e0223 */
[----:B------:R-:W-:Y:S01]  /*1840*/  LOP3.LUT R14, R18, 0x30, RZ, 0xfc, !PT ;  /* 0x00000030120e7812 */ /* 0x000fe200078efcff */
[----:B------:R-:W-:Y:S01]  /*1850*/  IMAD.MOV.U32 R236, RZ, RZ, R29 ;  /* 0x000000ffffec7224 */ /* 0x000fe200078e001d */
[----:B------:R-:W-:Y:S01]  /*1860*/  IABS R29, R6 ;  /* 0x00000006001d7213 */ /* 0x000fe20000000000 */
[----:B------:R-:W-:Y:S01]  /*1870*/  IMAD.MOV.U32 R238, RZ, RZ, R31 ;  /* 0x000000ffffee7224 */ /* 0x000fe200078e001f */
[----:B------:R-:W-:Y:S01]  /*1880*/  ISETP.GE.AND P0, PT, R14, RZ, PT ;  /* 0x000000ff0e00720c */ /* 0x000fe20003f06270 */
[----:B------:R-:W-:Y:S01]  /*1890*/  @!P5 IMAD.IADD R25, R25, 0x1, -R4 ;  /* 0x000000011919d824 */ /* 0x000fe200078e0a04 */
[----:B------:R-:W-:Y:S01]  /*18a0*/  IABS R35, R14 ;  /* 0x0000000e00237213 */ /* 0x000fe20000000000 */
[----:B------:R-:W-:Y:S01]  /*18b0*/  @!P6 IMAD.MOV R238, RZ, RZ, -R238 ;  /* 0x000000ffffeee224 */ /* 0x000fe200078e0aee */
[C---:B------:R-:W-:Y:S01]  /*18c0*/  ISETP.GT.U32.AND P6, PT, R4.reuse, R33, PT ;  /* 0x000000210400720c */ /* 0x040fe20003fc4070 */
[----:B-1----:R-:W-:Y:S01]  /*18d0*/  IMAD.MOV R14, RZ, RZ, -R7 ;  /* 0x000000ffff0e7224 */ /* 0x002fe200078e0a07 */
[----:B------:R-:W-:Y:S01]  /*18e0*/  ISETP.GT.U32.AND P5, PT, R4, R25, PT ;  /* 0x000000190400720c */ /* 0x000fe20003fa4070 */
[----:B------:R-:W-:-:S04]  /*18f0*/  IMAD.HI.U32 R2, R8, R29, RZ ;  /* 0x0000001d08027227 */ /* 0x000fc800078e00ff */
[----:B------:R-:W-:Y:S02]  /*1900*/  IMAD.MOV.U32 R6, RZ, RZ, RZ ;  /* 0x000000ffff067224 */ /* 0x000fe400078e00ff */
[----:B------:R-:W-:Y:S02]  /*1910*/  IMAD R27, R14, R51, RZ ;  /* 0x000000330e1b7224 */ /* 0x000fe400078e02ff */
[----:B------:R-:W-:Y:S02]  /*1920*/  IMAD.MOV R14, RZ, RZ, -R2 ;  /* 0x000000ffff0e7224 */ /* 0x000fe400078e0a02 */
[----:B------:R-:W-:-:S04]  /*1930*/  IMAD.HI.U32 R6, R7, R27, R6 ;  /* 0x0000001b07067227 */ /* 0x000fc800078e0006 */
[C---:B------:R-:W-:Y:S02]  /*1940*/  IMAD R7, R4.reuse, R14, R29 ;  /* 0x0000000e04077224 */ /* 0x040fe400078e021d */
[--C-:B------:R-:W-:Y:S02]  /*1950*/  @!P6 IMAD.IADD R33, R33, 0x1, -R4.reuse ;  /* 0x000000012121e824 */ /* 0x100fe400078e0a04 */
[----:B------:R-:W-:Y:S01]  /*1960*/  @!P5 IMAD.IADD R25, R25, 0x1, -R4 ;  /* 0x000000011919d824 */ /* 0x000fe200078e0a04 */
[----:B------:R-:W-:Y:S01]  /*1970*/  ISETP.GT.U32.AND P5, PT, R4, R7, PT ;  /* 0x000000070400720c */ /* 0x000fe20003fa4070 */
[----:B------:R-:W-:Y:S01]  /*1980*/  @!P4 IMAD.MOV R236, RZ, RZ, -R236 ;  /* 0x000000ffffecc224 */ /* 0x000fe200078e0aec */
[----:B------:R-:W-:Y:S01]  /*1990*/  ISETP.GE.AND P4, PT, R12, RZ, PT ;  /* 0x000000ff0c00720c */ /* 0x000fe20003f86270 */
[----:B------:R-:W-:Y:S01]  /*19a0*/  IMAD.HI.U32 R2, R8, R35, RZ ;  /* 0x0000002308027227 */ /* 0x000fe200078e00ff */
[----:B------:R-:W-:Y:S02]  /*19b0*/  IABS R12, R12 ;  /* 0x0000000c000c7213 */ /* 0x000fe40000000000 */
[----:B------:R-:W-:Y:S01]  /*19c0*/  ISETP.GT.U32.AND P6, PT, R4, R33, PT ;  /* 0x000000210400720c */ /* 0x000fe20003fc4070 */
[----:B------:R-:W-:-:S02]  /*19d0*/  IMAD.MOV R2, RZ, RZ, -R2 ;  /* 0x000000ffff027224 */ /* 0x000fc400078e0a02 */
[----:B------:R-:W-:Y:S02]  /*19e0*/  IMAD.MOV.U32 R31, RZ, RZ, R12 ;  /* 0x000000ffff1f7224 */ /* 0x000fe400078e000c */
[----:B------:R-:W-:Y:S01]  /*19f0*/  IMAD R29, R4, R2, R35 ;  /* 0x00000002041d7224 */ /* 0x000fe200078e0223 */
[----:B------:R-:W-:Y:S01]  /*1a00*/  LOP3.LUT R2, R18, 0x2c, RZ, 0xfc, !PT ;  /* 0x0000002c12027812 */ /* 0x000fe200078efcff */
[----:B------:R-:W-:Y:S01]  /*1a10*/  IMAD.HI.U32 R12, R8, R31, RZ ;  /* 0x0000001f080c7227 */ /* 0x000fe200078e00ff */
[----:B------:R-:W-:-:S03]  /*1a20*/  IABS R35, R20 ;  /* 0x0000001400237213 */ /* 0x000fc60000000000 */
[----:B------:R-:W-:Y:S02]  /*1a30*/  @!P5 IMAD.IADD R7, R7, 0x1, -R4 ;  /* 0x000000010707d824 */ /* 0x000fe400078e0a04 */
[----:B------:R-:W-:Y:S02]  /*1a40*/  IMAD.MOV R12, RZ, RZ, -R12 ;  /* 0x000000ffff0c7224 */ /* 0x000fe400078e0a0c */
[----:B------:R-:W-:Y:S01]  /*1a50*/  @!P6 IMAD.IADD R33, R33, 0x1, -R4 ;  /* 0x000000012121e824 */ /* 0x000fe200078e0a04 */
[C---:B------:R-:W-:Y:S01]  /*1a60*/  ISETP.GT.U32.AND P5, PT, R4.reuse, R7, PT ;  /* 0x000000070400720c */ /* 0x040fe20003fa4070 */
[----:B------:R-:W-:Y:S01]  /*1a70*/  IMAD R27, R4, R12, R31 ;  /* 0x0000000c041b7224 */ /* 0x000fe200078e021f */
[----:B------:R-:W-:Y:S01]  /*1a80*/  LOP3.LUT R12, R18, 0x28, RZ, 0xfc, !PT ;  /* 0x00000028120c7812 */ /* 0x000fe200078efcff */
[----:B------:R-:W-:Y:S01]  /*1a90*/  IMAD.MOV.U32 R242, RZ, RZ, R33 ;  /* 0x000000fffff27224 */ /* 0x000fe200078e0021 */
[----:B------:R-:W-:Y:S01]  /*1aa0*/  IABS R33, R36 ;  /* 0x0000002400217213 */ /* 0x000fe20000000000 */
[----:B------:R-:W-:Y:S01]  /*1ab0*/  IMAD.MOV.U32 R240, RZ, RZ, R25 ;  /* 0x000000fffff07224 */ /* 0x000fe200078e0019 */
[----:B------:R-:W-:Y:S01]  /*1ac0*/  IABS R31, R12 ;  /* 0x0000000c001f7213 */ /* 0x000fe20000000000 */
[----:B------:R-:W-:Y:S01]  /*1ad0*/  @!P3 IMAD.MOV R242, RZ, RZ, -R242 ;  /* 0x000000fffff2b224 */ /* 0x000fe200078e0af2 */
[----:B------:R-:W-:Y:S01]  /*1ae0*/  ISETP.GT.U32.AND P3, PT, R4, R27, PT ;  /* 0x0000001b0400720c */ /* 0x000fe20003f64070 */
[----:B------:R-:W-:Y:S01]  /*1af0*/  @!P1 IMAD.MOV R240, RZ, RZ, -R240 ;  /* 0x000000fffff09224 */ /* 0x000fe200078e0af0 */
[----:B------:R-:W-:Y:S01]  /*1b00*/  IABS R25, R2 ;  /* 0x0000000200197213 */ /* 0x000fe20000000000 */
[----:B------:R-:W-:Y:S01]  /*1b10*/  IMAD.HI.U32 R14, R8, R37, RZ ;  /* 0x00000025080e7227 */ /* 0x000fe200078e00ff */
[----:B------:R-:W-:-:S02]  /*1b20*/  ISETP.GE.AND P6, PT, R12, RZ, PT ;  /* 0x000000ff0c00720c */ /* 0x000fc40003fc6270 */
[----:B------:R-:W-:Y:S01]  /*1b30*/  ISETP.GE.AND P1, PT, R2, RZ, PT ;  /* 0x000000ff0200720c */ /* 0x000fe20003f26270 */
[----:B------:R-:W-:Y:S01]  /*1b40*/  @!P5 IMAD.IADD R7, R7, 0x1, -R4 ;  /* 0x000000010707d824 */ /* 0x000fe200078e0a04 */
[----:B------:R-:W-:Y:S01]  /*1b50*/  ISETP.GT.U32.AND P5, PT, R4, R29, PT ;  /* 0x0000001d0400720c */ /* 0x000fe20003fa4070 */
[----:B------:R-:W-:-:S04]  /*1b60*/  IMAD.HI.U32 R12, R8, R31, RZ ;  /* 0x0000001f080c7227 */ /* 0x000fc800078e00ff */
[----:B------:R-:W-:Y:S02]  /*1b70*/  @!P3 IMAD.IADD R27, R27, 0x1, -R4 ;  /* 0x000000011b1bb824 */ /* 0x000fe400078e0a04 */
[----:B------:R-:W-:-:S03]  /*1b80*/  IMAD.HI.U32 R2, R8, R25, RZ ;  /* 0x0000001908027227 */ /* 0x000fc600078e00ff */
[----:B------:R-:W-:Y:S01]  /*1b90*/  ISETP.GT.U32.AND P3, PT, R4, R27, PT ;  /* 0x0000001b0400720c */ /* 0x000fe20003f64070 */
[----:B------:R-:W-:Y:S02]  /*1ba0*/  IMAD.MOV R12, RZ, RZ, -R12 ;  /* 0x000000ffff0c7224 */ /* 0x000fe400078e0a0c */
[----:B------:R-:W-:Y:S02]  /*1bb0*/  @!P5 IMAD.IADD R29, R29, 0x1, -R4 ;  /* 0x000000011d1dd824 */ /* 0x000fe400078e0a04 */
[----:B------:R-:W-:Y:S02]  /*1bc0*/  IMAD.MOV R16, RZ, RZ, -R2 ;  /* 0x000000ffff107224 */ /* 0x000fe400078e0a02 */
[----:B------:R-:W-:Y:S01]  /*1bd0*/  IMAD.HI.U32 R2, R8, R35, RZ ;  /* 0x0000002308027227 */ /* 0x000fe200078e00ff */
[----:B------:R-:W-:-:S03]  /*1be0*/  ISETP.GT.U32.AND P5, PT, R4, R29, PT ;  /* 0x0000001d0400720c */ /* 0x000fc60003fa4070 */
[C---:B------:R-:W-:Y:S02]  /*1bf0*/  IMAD R31, R4.reuse, R12, R31 ;  /* 0x0000000c041f7224 */ /* 0x040fe400078e021f */
[----:B------:R-:W-:Y:S02]  /*1c00*/  IMAD.MOV R2, RZ, RZ, -R2 ;  /* 0x000000ffff027224 */ /* 0x000fe400078e0a02 */
[--C-:B------:R-:W-:Y:S01]  /*1c10*/  @!P3 IMAD.IADD R27, R27, 0x1, -R4.reuse ;  /* 0x000000011b1bb824 */ /* 0x100fe200078e0a04 */
[C---:B------:R-:W-:Y:S01]  /*1c20*/  ISETP.GT.U32.AND P3, PT, R4.reuse, R31, PT ;  /* 0x0000001f0400720c */ /* 0x040fe20003f64070 */
[C---:B------:R-:W-:Y:S02]  /*1c30*/  IMAD R35, R4.reuse, R2, R35 ;  /* 0x0000000204237224 */ /* 0x040fe400078e0223 */
[----:B------:R-:W-:Y:S01]  /*1c40*/  IMAD R25, R4, R16, R25 ;  /* 0x0000001004197224 */ /* 0x000fe200078e0219 */
[----:B------:R-:W-:Y:S01]  /*1c50*/  LOP3.LUT R16, R18, 0x18, RZ, 0xfc, !PT ;  /* 0x0000001812107812 */ /* 0x000fe200078efcff */
[----:B------:R-:W-:Y:S01]  /*1c60*/  @!P5 IMAD.IADD R29, R29, 0x1, -R4 ;  /* 0x000000011d1dd824 */ /* 0x000fe200078e0a04 */
[C---:B------:R-:W-:Y:S01]  /*1c70*/  ISETP.GT.U32.AND P5, PT, R4.reuse, R35, PT ;  /* 0x000000230400720c */ /* 0x040fe20003fa4070 */
[----:B------:R-:W-:Y:S01]  /*1c80*/  @!P2 IMAD.MOV R7, RZ, RZ, -R7 ;  /* 0x000000ffff07a224 */ /* 0x000fe200078e0a07 */
[----:B------:R-:W-:Y:S01]  /*1c90*/  ISETP.GT.U32.AND P2, PT, R4, R25, PT ;  /* 0x000000190400720c */ /* 0x000fe20003f44070 */
[----:B------:R-:W-:Y:S01]  /*1ca0*/  IMAD.HI.U32 R2, R8, R39, RZ ;  /* 0x0000002708027227 */ /* 0x000fe200078e00ff */
[----:B------:R-:W-:-:S03]  /*1cb0*/  IABS R41, R16 ;  /* 0x0000001000297213 */ /* 0x000fc60000000000 */
[----:B------:R-:W-:Y:S02]  /*1cc0*/  @!P3 IMAD.IADD R31, R31, 0x1, -R4 ;  /* 0x000000011f1fb824 */ /* 0x000fe400078e0a04 */
[----:B------:R-:W-:Y:S02]  /*1cd0*/  IMAD.MOV R2, RZ, RZ, -R2 ;  /* 0x000000ffff027224 */ /* 0x000fe400078e0a02 */
[----:B------:R-:W-:Y:S01]  /*1ce0*/  IMAD.MOV R14, RZ, RZ, -R14 ;  /* 0x000000ffff0e7224 */ /* 0x000fe200078e0a0e */
[C---:B------:R-:W-:Y:S01]  /*1cf0*/  ISETP.GT.U32.AND P3, PT, R4.reuse, R31, PT ;  /* 0x0000001f0400720c */ /* 0x040fe20003f64070 */
[--C-:B------:R-:W-:Y:S02]  /*1d00*/  @!P5 IMAD.IADD R35, R35, 0x1, -R4.reuse ;  /* 0x000000012323d824 */ /* 0x100fe400078e0a04 */
[----:B------:R-:W-:Y:S02]  /*1d10*/  @!P2 IMAD.IADD R25, R25, 0x1, -R4 ;  /* 0x000000011919a824 */ /* 0x000fe400078e0a04 */
[C---:B------:R-:W-:Y:S01]  /*1d20*/  IMAD R39, R4.reuse, R2, R39 ;  /* 0x0000000204277224 */ /* 0x040fe200078e0227 */
[----:B------:R-:W-:Y:S01]  /*1d30*/  ISETP.GT.U32.AND P5, PT, R4, R35, PT ;  /* 0x000000230400720c */ /* 0x000fe20003fa4070 */
[----:B------:R-:W-:Y:S01]  /*1d40*/  IMAD.HI.U32 R2, R8, R41, RZ ;  /* 0x0000002908027227 */ /* 0x000fe200078e00ff */
[----:B------:R-:W-:-:S03]  /*1d50*/  ISETP.GT.U32.AND P2, PT, R4, R25, PT ;  /* 0x000000190400720c */ /* 0x000fc60003f44070 */
[----:B------:R-:W-:Y:S02]  /*1d60*/  IMAD.MOV R2, RZ, RZ, -R2 ;  /* 0x000000ffff027224 */ /* 0x000fe400078e0a02 */
[----:B------:R-:W-:Y:S01]  /*1d70*/  @!P3 IMAD.IADD R31, R31, 0x1, -R4 ;  /* 0x000000011f1fb824 */ /* 0x000fe200078e0a04 */
[----:B------:R-:W-:Y:S01]  /*1d80*/  ISETP.GT.U32.AND P3, PT, R4, R39, PT ;  /* 0x000000270400720c */ /* 0x000fe20003f64070 */
[----:B------:R-:W-:-:S04]  /*1d90*/  IMAD.HI.U32 R12, R8, R43, RZ ;  /* 0x0000002b080c7227 */ /* 0x000fc800078e00ff */
[C---:B------:R-:W-:Y:S02]  /*1da0*/  IMAD R41, R4.reuse, R2, R41 ;  /* 0x0000000204297224 */ /* 0x040fe400078e0229 */
[C---:B------:R-:W-:Y:S02]  /*1db0*/  IMAD R37, R4.reuse, R14, R37 ;  /* 0x0000000e04257224 */ /* 0x040fe400078e0225 */
[----:B------:R-:W-:Y:S02]  /*1dc0*/  IMAD.MOV R14, RZ, RZ, -R12 ;  /* 0x000000ffff0e7224 */ /* 0x000fe400078e0a0c */
[----:B------:R-:W-:Y:S01]  /*1dd0*/  @!P5 IMAD.IADD R35, R35, 0x1, -R4 ;  /* 0x000000012323d824 */ /* 0x000fe200078e0a04 */
[----:B------:R-:W-:Y:S01]  /*1de0*/  ISETP.GT.U32.AND P5, PT, R4, R41, PT ;  /* 0x000000290400720c */ /* 0x000fe20003fa4070 */
[----:B------:R-:W-:-:S04]  /*1df0*/  IMAD.HI.U32 R2, R8, R45, RZ ;  /* 0x0000002d08027227 */ /* 0x000fc800078e00ff */
[C---:B------:R-:W-:Y:S01]  /*1e00*/  IMAD R43, R4.reuse, R14, R43 ;  /* 0x0000000e042b7224 */ /* 0x040fe200078e022b */
[----:B------:R-:W-:Y:S01]  /*1e10*/  IABS R14, R46 ;  /* 0x0000002e000e7213 */ /* 0x000fe20000000000 */
[----:B------:R-:W-:Y:S01]  /*1e20*/  @!P2 IMAD.IADD R25, R25, 0x1, -R4 ;  /* 0x000000011919a824 */ /* 0x000fe200078e0a04 */
[C---:B------:R-:W-:Y:S01]  /*1e30*/  ISETP.GT.U32.AND P2, PT, R4.reuse, R37, PT ;  /* 0x000000250400720c */ /* 0x040fe20003f44070 */
[----:B------:R-:W-:Y:S02]  /*1e40*/  IMAD.MOV R2, RZ, RZ, -R2 ;  /* 0x000000ffff027224 */ /* 0x000fe400078e0a02 */
[----:B------:R-:W-:Y:S01]  /*1e50*/  @!P3 IMAD.IADD R39, R39, 0x1, -R4 ;  /* 0x000000012727b824 */ /* 0x000fe200078e0a04 */
[C---:B------:R-:W-:Y:S01]  /*1e60*/  ISETP.GT.U32.AND P3, PT, R4.reuse, R43, PT ;  /* 0x0000002b0400720c */ /* 0x040fe20003f64070 */
[----:B------:R-:W-:Y:S02]  /*1e70*/  IMAD R45, R4, R2, R45 ;  /* 0x00000002042d7224 */ /* 0x000fe400078e022d */
[----:B------:R-:W-:-:S04]  /*1e80*/  IMAD.HI.U32 R12, R8, R47, RZ ;  /* 0x0000002f080c7227 */ /* 0x000fc800078e00ff */
[----:B------:R-:W-:Y:S01]  /*1e90*/  @!P5 IMAD.IADD R41, R41, 0x1, -R4 ;  /* 0x000000012929d824 */ /* 0x000fe200078e0a04 */
[----:B------:R-:W-:Y:S01]  /*1ea0*/  ISETP.GT.U32.AND P5, PT, R4, R45, PT ;  /* 0x0000002d0400720c */ /* 0x000fe20003fa4070 */
[----:B------:R-:W-:Y:S02]  /*1eb0*/  IMAD.MOV R12, RZ, RZ, -R12 ;  /* 0x000000ffff0c7224 */ /* 0x000fe400078e0a0c */
[----:B------:R-:W-:Y:S01]  /*1ec0*/  @!P2 IMAD.IADD R37, R37, 0x1, -R4 ;  /* 0x000000012525a824 */ /* 0x000fe200078e0a04 */
[----:B------:R-:W-:Y:S01]  /*1ed0*/  ISETP.GE.AND P2, PT, R18, RZ, PT ;  /* 0x000000ff1200720c */ /* 0x000fe20003f46270 */
[----:B------:R-:W-:Y:S02]  /*1ee0*/  IMAD.MOV.U32 R246, RZ, RZ, R27 ;  /* 0x000000fffff67224 */ /* 0x000fe400078e001b */
[----:B------:R-:W-:Y:S02]  /*1ef0*/  IMAD.MOV.U32 R248, RZ, RZ, R29 ;  /* 0x000000fffff87224 */ /* 0x000fe400078e001d */
[----:B------:R-:W-:-:S04]  /*1f00*/  IMAD.HI.U32 R2, R8, R49, RZ ;  /* 0x0000003108027227 */ /* 0x000fc800078e00ff */
[C---:B------:R-:W-:Y:S02]  /*1f10*/  IMAD R47, R4.reuse, R12, R47 ;  /* 0x0000000c042f7224 */ /* 0x040fe400078e022f */
[----:B------:R-:W-:Y:S01]  /*1f20*/  @!P3 IMAD.IADD R43, R43, 0x1, -R4 ;  /* 0x000000012b2bb824 */ /* 0x000fe200078e0a04 */
[C---:B------:R-:W-:Y:S01]  /*1f30*/  ISETP.GT.U32.AND P3, PT, R4.reuse, R37, PT ;  /* 0x000000250400720c */ /* 0x040fe20003f64070 */
[----:B------:R-:W-:Y:S01]  /*1f40*/  @!P4 IMAD.MOV R246, RZ, RZ, -R246 ;  /* 0x000000fffff6c224 */ /* 0x000fe200078e0af6 */
[C---:B------:R-:W-:Y:S01]  /*1f50*/  ISETP.GT.U32.AND P4, PT, R4.reuse, R39, PT ;  /* 0x000000270400720c */ /* 0x040fe20003f84070 */
[----:B------:R-:W-:Y:S01]  /*1f60*/  @!P0 IMAD.MOV R248, RZ, RZ, -R248 ;  /* 0x000000fffff88224 */ /* 0x000fe200078e0af8 */
[----:B------:R-:W-:Y:S01]  /*1f70*/  ISETP.GT.U32.AND P0, PT, R4, R41, PT ;  /* 0x000000290400720c */ /* 0x000fe20003f04070 */
[----:B------:R-:W-:Y:S02]  /*1f80*/  IMAD.MOV R12, RZ, RZ, -R2 ;  /* 0x000000ffff0c7224 */ /* 0x000fe400078e0a02 */
[----:B------:R-:W-:-:S04]  /*1f90*/  IMAD.HI.U32 R2, R8, R53, RZ ;  /* 0x0000003508027227 */ /* 0x000fc800078e00ff */
[----:B------:R-:W-:Y:S02]  /*1fa0*/  IMAD.MOV R2, RZ, RZ, -R2 ;  /* 0x000000ffff027224 */ /* 0x000fe400078e0a02 */
[----:B------:R-:W-:Y:S02]  /*1fb0*/  IMAD.MOV.U32 R250, RZ, RZ, R25 ;  /* 0x000000fffffa7224 */ /* 0x000fe400078e0019 */
[----:B------:R-:W-:Y:S01]  /*1fc0*/  @!P5 IMAD.IADD R45, R45, 0x1, -R4 ;  /* 0x000000012d2dd824 */ /* 0x000fe200078e0a04 */
[C---:B------:R-:W-:Y:S01]  /*1fd0*/  ISETP.GT.U32.AND P5, PT, R4.reuse, R43, PT ;  /* 0x0000002b0400720c */ /* 0x040fe20003fa4070 */
[C---:B------:R-:W-:Y:S02]  /*1fe0*/  IMAD R49, R4.reuse, R12, R49 ;  /* 0x0000000c04317224 */ /* 0x040fe400078e0231 */
[----:B------:R-:W-:Y:S01]  /*1ff0*/  @!P1 IMAD.MOV R250, RZ, RZ, -R250 ;  /* 0x000000fffffa9224 */ /* 0x000fe200078e0afa */
[C---:B------:R-:W-:Y:S01]  /*2000*/  ISETP.GT.U32.AND P1, PT, R4.reuse, R45, PT ;  /* 0x0000002d0400720c */ /* 0x040fe20003f24070 */
[----:B------:R-:W-:-:S02]  /*2010*/  IMAD R27, R4, R2, R53 ;  /* 0x00000002041b7224 */ /* 0x000fc400078e0235 */
[----:B------:R-:W-:Y:S01]  /*2020*/  IMAD.MOV.U32 R12, RZ, RZ, R14 ;  /* 0x000000ffff0c7224 */ /* 0x000fe200078e000e */
[----:B------:R-:W-:Y:S01]  /*2030*/  CS2R R52, SRZ ;  /* 0x0000000000347805 */ /* 0x000fe2000001ff00 */
[----:B------:R-:W-:-:S04]  /*2040*/  IMAD.HI.U32 R8, R8, R33, RZ ;  /* 0x0000002108087227 */ /* 0x000fc800078e00ff */
[--C-:B------:R-:W-:Y:S01]  /*2050*/  @!P3 IMAD.IADD R37, R37, 0x1, -R4.reuse ;  /* 0x000000012525b824 */ /* 0x100fe200078e0a04 */
[C---:B------:R-:W-:Y:S01]  /*2060*/  ISETP.GT.U32.AND P3, PT, R4.reuse, R47, PT ;  /* 0x0000002f0400720c */ /* 0x040fe20003f64070 */
[--C-:B------:R-:W-:Y:S01]  /*2070*/  @!P4 IMAD.IADD R39, R39, 0x1, -R4.reuse ;  /* 0x000000012727c824 */ /* 0x100fe200078e0a04 */
[C---:B------:R-:W-:Y:S01]  /*2080*/  ISETP.GT.U32.AND P4, PT, R4.reuse, R27, PT ;  /* 0x0000001b0400720c */ /* 0x040fe20003f84070 */
[----:B------:R-:W-:Y:S01]  /*2090*/  @!P0 IMAD.IADD R41, R41, 0x1, -R4 ;  /* 0x0000000129298824 */ /* 0x000fe200078e0a04 */
[----:B------:R-:W-:Y:S01]  /*20a0*/  ISETP.GT.U32.AND P0, PT, R4, R49, PT ;  /* 0x000000310400720c */ /* 0x000fe20003f04070 */
[----:B------:R-:W-:-:S04]  /*20b0*/  IMAD.HI.U32 R6, R6, R12, RZ ;  /* 0x0000000c06067227 */ /* 0x000fc800078e00ff */
[----:B------:R-:W-:Y:S02]  /*20c0*/  IMAD.MOV R8, RZ, RZ, -R8 ;  /* 0x000000ffff087224 */ /* 0x000fe400078e0a08 */
[----:B------:R-:W-:Y:S02]  /*20d0*/  IMAD.MOV R6, RZ, RZ, -R6 ;  /* 0x000000ffff067224 */ /* 0x000fe400078e0a06 */
[----:B------:R-:W-:Y:S01]  /*20e0*/  IMAD R25, R4, R8, R33 ;  /* 0x0000000804197224 */ /* 0x000fe200078e0221 */
[C---:B------:R-:W-:Y:S01]  /*20f0*/  LOP3.LUT R33, R38.reuse, 0xc0, RZ, 0xc0, !PT ;  /* 0x000000c026217812 */ /* 0x040fe200078ec0ff */
[----:B------:R-:W-:Y:S01]  /*2100*/  IMAD R2, R51, R6, R12 ;  /* 0x0000000633027224 */ /* 0x000fe200078e020c */
[----:B------:R-:W-:Y:S01]  /*2110*/  LOP3.LUT R6, R38, 0x7, RZ, 0xc0, !PT ;  /* 0x0000000726067812 */ /* 0x000fe200078ec0ff */
[--C-:B------:R-:W-:Y:S01]  /*2120*/  @!P1 IMAD.IADD R45, R45, 0x1, -R4.reuse ;  /* 0x000000012d2d9824 */ /* 0x100fe200078e0a04 */
[----:B------:R-:W-:Y:S01]  /*2130*/  ISETP.GT.U32.AND P1, PT, R4, R25, PT ;  /* 0x000000190400720c */ /* 0x000fe20003f24070 */
[--C-:B------:R-:W-:Y:S01]  /*2140*/  @!P5 IMAD.IADD R43, R43, 0x1, -R4.reuse ;  /* 0x000000012b2bd824 */ /* 0x100fe200078e0a04 */
[----:B------:R-:W-:Y:S01]  /*2150*/  ISETP.GE.AND P5, PT, R20, RZ, PT ;  /* 0x000000ff1400720c */ /* 0x000fe20003fa6270 */
[--C-:B------:R-:W-:Y:S01]  /*2160*/  @!P3 IMAD.IADD R47, R47, 0x1, -R4.reuse ;  /* 0x000000012f2fb824 */ /* 0x100fe200078e0a04 */
[----:B------:R-:W-:Y:S01]  /*2170*/  ISETP.GE.AND P3, PT, R22, RZ, PT ;  /* 0x000000ff1600720c */ /* 0x000fe20003f66270 */
[--C-:B------:R-:W-:Y:S01]  /*2180*/  @!P4 IMAD.IADD R27, R27, 0x1, -R4.reuse ;  /* 0x000000011b1bc824 */ /* 0x100fe200078e0a04 */
[----:B------:R-:W-:Y:S01]  /*2190*/  ISETP.GT.U32.AND P4, PT, R51, R2, PT ;  /* 0x000000023300720c */ /* 0x000fe20003f84070 */
[----:B------:R-:W-:Y:S01]  /*21a0*/  @!P0 IMAD.IADD R49, R49, 0x1, -R4 ;  /* 0x0000000131318824 */ /* 0x000fe200078e0a04 */
[----:B------:R-:W-:Y:S01]  /*21b0*/  ISETP.GE.AND P0, PT, R24, RZ, PT ;  /* 0x000000ff1800720c */ /* 0x000fe20003f06270 */
[----:B------:R-:W-:Y:S01]  /*21c0*/  IMAD R29, R6, 0x90, RZ ;  /* 0x00000090061d7824 */ /* 0x000fe200078e02ff */
[----:B------:R-:W-:Y:S01]  /*21d0*/  SHF.R.U32.HI R204, RZ, 0x2, R33 ;  /* 0x00000002ffcc7819 */ /* 0x000fe20000011621 */
[----:B------:R-:W-:-:S02]  /*21e0*/  IMAD.SHL.U32 R8, R38, 0x2, RZ ;  /* 0x0000000226087824 */ /* 0x000fc400078e00ff */
[----:B------:R-:W-:Y:S01]  /*21f0*/  @!P1 IMAD.IADD R25, R25, 0x1, -R4 ;  /* 0x0000000119199824 */ /* 0x000fe200078e0a04 */
[----:B------:R-:W-:Y:S01]  /*2200*/  ISETP.GE.AND P1, PT, R16, RZ, PT ;  /* 0x000000ff1000720c */ /* 0x000fe20003f26270 */
[----:B------:R-:W-:Y:S01]  /*2210*/  @!P5 IMAD.MOV R35, RZ, RZ, -R35 ;  /* 0x000000ffff23d224 */ /* 0x000fe200078e0a23 */
[C---:B------:R-:W-:Y:S01]  /*2220*/  ISETP.GT.U32.AND P5, PT, R4.reuse, R27, PT ;  /* 0x0000001b0400720c */ /* 0x040fe20003fa4070 */
[----:B------:R-:W-:Y:S01]  /*2230*/  @!P3 IMAD.MOV R37, RZ, RZ, -R37 ;  /* 0x000000ffff25b224 */ /* 0x000fe200078e0a25 */
[----:B------:R-:W-:Y:S01]  /*2240*/  ISETP.GT.U32.AND P3, PT, R4, R49, PT ;  /* 0x000000310400720c */ /* 0x000fe20003f64070 */
[----:B------:R-:W-:Y:S01]  /*2250*/  @!P4 IMAD.IADD R2, R2, 0x1, -R51 ;  /* 0x000000010202c824 */ /* 0x000fe200078e0a33 */
[C---:B------:R-:W-:Y:S01]  /*2260*/  ISETP.GT.U32.AND P4, PT, R4.reuse, R47, PT ;  /* 0x0000002f0400720c */ /* 0x040fe20003f84070 */
[----:B------:R-:W-:Y:S01]  /*2270*/  @!P0 IMAD.MOV R39, RZ, RZ, -R39 ;  /* 0x000000ffff278224 */ /* 0x000fe200078e0a27 */
[----:B------:R-:W-:Y:S01]  /*2280*/  ISETP.GT.U32.AND P0, PT, R4, R25, PT ;  /* 0x000000190400720c */ /* 0x000fe20003f04070 */
[----:B------:R-:W-:Y:S01]  /*2290*/  IMAD R12, R6, 0x210, RZ ;  /* 0x00000210060c7824 */ /* 0x000fe200078e02ff */
[----:B------:R-:W-:Y:S01]  /*22a0*/  LOP3.LUT R208, R29, 0x30, R8, 0x78, !PT ;  /* 0x000000301dd07812 */ /* 0x000fe200078e7808 */
[----:B------:R-:W-:Y:S01]  /*22b0*/  IMAD.MOV.U32 R6, RZ, RZ, R31 ;  /* 0x000000ffff067224 */ /* 0x000fe200078e001f */
[----:B------:R-:W-:Y:S01]  /*22c0*/  LOP3.LUT R8, R8, 0x10, RZ, 0xc0, !PT ;  /* 0x0000001008087812 */ /* 0x000fe200078ec0ff */
[----:B------:R-:W-:Y:S01]  /*22d0*/  @!P1 IMAD.MOV R41, RZ, RZ, -R41 ;  /* 0x000000ffff299224 */ /* 0x000fe200078e0a29 */
[----:B------:R-:W-:Y:S01]  /*22e0*/  ISETP.GT.U32.AND P1, PT, R51, R2, PT ;  /* 0x000000023300720c */ /* 0x000fe20003f24070 */
[----:B------:R-:W-:Y:S01]  /*22f0*/  @!P6 IMAD.MOV R6, RZ, RZ, -R6 ;  /* 0x000000ffff06e224 */ /* 0x000fe200078e0a06 */
[----:B------:R-:W-:Y:S01]  /*2300*/  LEA.HI R29, R33, R8, RZ, 0x1f ;  /* 0x00000008211d7211 */ /* 0x000fe200078ff8ff */
[----:B------:R-:W-:Y:S01]  /*2310*/  IMAD.SHL.U32 R8, R38, 0x100, RZ ;  /* 0x0000010026087824 */ /* 0x000fe200078e00ff */
[----:B------:R-:W-:Y:S01]  /*2320*/  ISETP.GE.AND P6, PT, R26, RZ, PT ;  /* 0x000000ff1a00720c */ /* 0x000fe20003fc6270 */
[--C-:B------:R-:W-:Y:S01]  /*2330*/  @!P4 IMAD.IADD R47, R47, 0x1, -R4.reuse ;  /* 0x000000012f2fc824 */ /* 0x100fe200078e0a04 */
[----:B------:R-:W-:Y:S01]  /*2340*/  ISETP.GE.AND P4, PT, R28, RZ, PT ;  /* 0x000000ff1c00720c */ /* 0x000fe20003f86270 */
[--C-:B------:R-:W-:Y:S01]  /*2350*/  @!P5 IMAD.IADD R27, R27, 0x1, -R4.reuse ;  /* 0x000000011b1bd824 */ /* 0x100fe200078e0a04 */
[----:B------:R-:W-:Y:S01]  /*2360*/  ISETP.GE.AND P5, PT, R30, RZ, PT ;  /* 0x000000ff1e00720c */ /* 0x000fe20003fa6270 */
[--C-:B------:R-:W-:Y:S01]  /*2370*/  @!P3 IMAD.IADD R49, R49, 0x1, -R4.reuse ;  /* 0x000000013131b824 */ /* 0x100fe200078e0a04 */
[----:B------:R-:W-:Y:S01]  /*2380*/  ISETP.GE.AND P3, PT, R34, RZ, PT ;  /* 0x000000ff2200720c */ /* 0x000fe20003f66270 */
[----:B------:R-:W-:Y:S01]  /*2390*/  @!P0 IMAD.IADD R25, R25, 0x1, -R4 ;  /* 0x0000000119198824 */ /* 0x000fe200078e0a04 */
[----:B------:R-:W-:Y:S01]  /*23a0*/  ISETP.GE.AND P0, PT, R36, RZ, PT ;  /* 0x000000ff2400720c */ /* 0x000fe20003f06270 */
[----:B------:R-:W-:Y:S01]  /*23b0*/  @!P1 IMAD.IADD R2, R2, 0x1, -R51 ;  /* 0x0000000102029824 */ /* 0x000fe200078e0a33 */
[----:B------:R-:W-:Y:S01]  /*23c0*/  LOP3.LUT R29, R12, R29, RZ, 0x3c, !PT ;  /* 0x0000001d0c1d7212 */ /* 0x000fe200078e3cff */
[----:B------:R-:W-:Y:S01]  /*23d0*/  IMAD.MOV.U32 R4, RZ, RZ, R25 ;  /* 0x000000ffff047224 */ /* 0x000fe200078e0019 */
[----:B------:R-:W-:Y:S01]  /*23e0*/  LOP3.LUT R8, R8, 0x1000, RZ, 0xc0, !PT ;  /* 0x0000100008087812 */ /* 0x000fe200078ec0ff */
[----:B------:R-:W-:Y:S01]  /*23f0*/  @!P6 IMAD.MOV R43, RZ, RZ, -R43 ;  /* 0x000000ffff2be224 */ /* 0x000fe200078e0a2b */
[----:B------:R-:W-:Y:S01]  /*2400*/  ISETP.NE.AND P1, PT, RZ, c[0x0][0x17c], PT ;  /* 0x00005f00ff007a0c */ /* 0x000fe20003f25270 */
[----:B------:R-:W-:Y:S01]  /*2410*/  @!P4 IMAD.MOV R45, RZ, RZ, -R45 ;  /* 0x000000ffff2dc224 */ /* 0x000fe200078e0a2d */
[----:B------:R-:W-:Y:S01]  /*2420*/  LOP3.LUT R208, R208, 0x400, R40, 0xf8, !PT ;  /* 0x00000400d0d07812 */ /* 0x000fe200078ef828 */
[----:B------:R-:W-:Y:S01]  /*2430*/  IMAD.IADD R205, R8, 0x1, R29 ;  /* 0x0000000108cd7824 */ /* 0x000fe200078e021d */
[C---:B------:R-:W-:Y:S01]  /*2440*/  SEL R32, R181.reuse, R32, !P1 ;  /* 0x00000020b5207207 */ /* 0x040fe20004800000 */
[----:B------:R-:W-:Y:S01]  /*2450*/  IMAD.MOV.U32 R8, RZ, RZ, R27 ;  /* 0x000000ffff087224 */ /* 0x000fe200078e001b */
[C---:B------:R-:W-:Y:S01]  /*2460*/  SEL R31, R181.reuse, R11, !P1 ;  /* 0x0000000bb51f7207 */ /* 0x040fe20004800000 */
[----:B------:R-:W-:Y:S01]  /*2470*/  @!P5 IMAD.MOV R47, RZ, RZ, -R47 ;  /* 0x000000ffff2fd224 */ /* 0x000fe200078e0a2f */
[C---:B------:R-:W-:Y:S01]  /*2480*/  SEL R30, R181.reuse, R5, !P1 ;  /* 0x00000005b51e7207 */ /* 0x040fe20004800000 */
[----:B------:R-:W-:Y:S01]  /*2490*/  @!P3 IMAD.MOV R49, RZ, RZ, -R49 ;  /* 0x000000ffff31b224 */ /* 0x000fe200078e0a31 */
[C---:B------:R-:W-:Y:S01]  /*24a0*/  SEL R29, R181.reuse, R9, !P1 ;  /* 0x00000009b51d7207 */ /* 0x040fe20004800000 */
[----:B------:R-:W-:Y:S01]  /*24b0*/  @!P0 IMAD.MOV R4, RZ, RZ, -R4 ;  /* 0x000000ffff048224 */ /* 0x000fe200078e0a04 */
[C---:B------:R-:W-:Y:S01]  /*24c0*/  SEL R28, R181.reuse, R13, !P1 ;  /* 0x0000000db51c7207 */ /* 0x040fe20004800000 */
[----:B------:R-:W-:Y:S01]  /*24d0*/  @!P2 IMAD.MOV R8, RZ, RZ, -R8 ;  /* 0x000000ffff08a224 */ /* 0x000fe200078e0a08 */
[C---:B------:R-:W-:Y:S01]  /*24e0*/  SEL R27, R181.reuse, R15, !P1 ;  /* 0x0000000fb51b7207 */ /* 0x040fe20004800000 */
[----:B------:R-:W-:Y:S01]  /*24f0*/  IMAD R32, R32, c[0x0][0x190], RZ ;  /* 0x0000640020207a24 */ /* 0x000fe200078e02ff */
[----:B------:R-:W-:Y:S01]  /*2500*/  SEL R26, R181, R17, !P1 ;  /* 0x00000011b51a7207 */ /* 0x000fe20004800000 */
[----:B------:R-:W-:Y:S01]  /*2510*/  IMAD R31, R31, c[0x0][0x190], RZ ;  /* 0x000064001f1f7a24 */ /* 0x000fe200078e02ff */
        /* <DEDUP_REMOVED lines=12> */
[----:B------:R-:W-:Y:S01]  /*25e0*/  SEL R236, R181, R236, !P1 ;  /* 0x000000ecb5ec7207 */ /* 0x000fe20004800000 */
[----:B------:R-:W-:Y:S01]  /*25f0*/  IMAD R227, R227, c[0x0][0x190], RZ ;  /* 0x00006400e3e37a24 */ /* 0x000fe200078e02ff */
[C---:B------:R-:W-:Y:S01]  /*2600*/  SEL R238, R181.reuse, R238, !P1 ;  /* 0x000000eeb5ee7207 */ /* 0x040fe20004800000 */
        /* <DEDUP_REMOVED lines=23> */
[----:B------:R-:W-:Y:S01]  /*2780*/  SEL R215, R181, R43, !P1 ;  /* 0x0000002bb5d77207 */ /* 0x000fe20004800000 */
        /* <DEDUP_REMOVED lines=11> */
[----:B------:R-:W-:Y:S01]  /*2840*/  ISETP.GE.AND P1, PT, R46, RZ, PT ;  /* 0x000000ff2e00720c */ /* 0x000fe20003f26270 */
[----:B------:R-:W-:Y:S01]  /*2850*/  IMAD R213, R213, c[0x0][0x190], RZ ;  /* 0x00006400d5d57a24 */ /* 0x000fe200078e02ff */
[----:B------:R-:W-:Y:S01]  /*2860*/  ISETP.NE.AND P0, PT, RZ, c[0x0][0x178], PT ;  /* 0x00005e00ff007a0c */ /* 0x000fe20003f05270 */
[----:B------:R-:W-:Y:S01]  /*2870*/  IMAD R42, R42, c[0x0][0x190], RZ ;  /* 0x000064002a2a7a24 */ /* 0x000fe200078e02ff */
[----:B------:R-:W-:Y:S01]  /*2880*/  LEA R35, P2, R32, c[0x0][0x168], 0x1 ;  /* 0x00005a0020237a11 */ /* 0x000fe200078408ff */
[----:B------:R-:W-:Y:S01]  /*2890*/  IMAD R178, R178, c[0x0][0x190], RZ ;  /* 0x00006400b2b27a24 */ /* 0x000fe200078e02ff */
[----:B------:R-:W-:Y:S01]  /*28a0*/  LEA R34, P3, R31, c[0x0][0x168], 0x1 ;  /* 0x00005a001f227a11 */ /* 0x000fe200078608ff */
[----:B------:R-:W-:Y:S01]  /*28b0*/  IMAD R179, R179, c[0x0][0x190], RZ ;  /* 0x00006400b3b37a24 */ /* 0x000fe200078e02ff */
[C---:B------:R-:W-:Y:S01]  /*28c0*/  LEA R33, P4, R30.reuse, c[0x0][0x168], 0x1 ;  /* 0x00005a001e217a11 */ /* 0x040fe200078808ff */
[----:B------:R1:W-:Y:S01]  /*28d0*/  STL [R1+0x4c], R35 ;  /* 0x00004c2301007387 */ /* 0x0003e20000100800 */
[----:B------:R-:W-:Y:S01]  /*28e0*/  LEA.HI.X.SX32 R31, R31, c[0x0][0x16c], 0x1, P3 ;  /* 0x00005b001f1f7a11 */ /* 0x000fe200018f0eff */
[----:B------:R-:W-:Y:S01]  /*28f0*/  IMAD R181, R181, c[0x0][0x190], RZ ;  /* 0x00006400b5b57a24 */ /* 0x000fe200078e02ff */
[----:B------:R-:W-:Y:S01]  /*2900*/  LEA.HI.X.SX32 R30, R30, c[0x0][0x16c], 0x1, P4 ;  /* 0x00005b001e1e7a11 */ /* 0x000fe200020f0eff */
[----:B------:R-:W-:Y:S01]  /*2910*/  @!P1 IMAD.MOV R2, RZ, RZ, -R2 ;  /* 0x000000ffff029224 */ /* 0x000fe200078e0a02 */
[----:B------:R2:W-:Y:S01]  /*2920*/  STL [R1+0x44], R34 ;  /* 0x0000442201007387 */ /* 0x0005e20000100800 */
[----:B------:R-:W-:Y:S01]  /*2930*/  @!P0 LOP3.LUT R2, RZ, c[0x0][0x178], RZ, 0x33, !PT ;  /* 0x00005e00ff028a12 */ /* 0x000fe200078e33ff */
[----:B------:R-:W-:Y:S01]  /*2940*/  CS2R R36, SRZ ;  /* 0x0000000000247805 */ /* 0x000fe2000001ff00 */
[----:B------:R-:W-:Y:S01]  /*2950*/  LEA R252, P3, R227, c[0x0][0x168], 0x1 ;  /* 0x00005a00e3fc7a11 */ /* 0x000fe200078608ff */
[----:B------:R3:W-:Y:S01]  /*2960*/  STL [R1+0x3c], R33 ;  /* 0x00003c2101007387 */ /* 0x0007e20000100800 */
[C---:B-1----:R-:W-:Y:S01]  /*2970*/  LEA R35, P5, R29.reuse, c[0x0][0x168], 0x1 ;  /* 0x00005a001d237a11 */ /* 0x042fe200078a08ff */
[----:B------:R-:W-:Y:S01]  /*2980*/  IMAD R3, R2, c[0x0][0x184], RZ ;  /* 0x0000610002037a24 */ /* 0x000fe200078e02ff */
[----:B------:R-:W-:Y:S01]  /*2990*/  LEA R229, P4, R228, c[0x0][0x168], 0x1 ;  /* 0x00005a00e4e57a11 */ /* 0x000fe200078808ff */
[----:B------:R-:W-:Y:S01]  /*29a0*/  CS2R R38, SRZ ;  /* 0x0000000000267805 */ /* 0x000fe2000001ff00 */
[----:B------:R-:W-:Y:S01]  /*29b0*/  LEA.HI.X.SX32 R29, R29, c[0x0][0x16c], 0x1, P5 ;  /* 0x00005b001d1d7a11 */ /* 0x000fe200028f0eff */
[----:B------:R-:W-:Y:S01]  /*29c0*/  STL [R1+0x34], R35 ;  /* 0x0000342301007387 */ /* 0x000fe20000100800 */
[----:B--2---:R-:W-:Y:S01]  /*29d0*/  LEA R34, P6, R28, c[0x0][0x168], 0x1 ;  /* 0x00005a001c227a11 */ /* 0x004fe200078c08ff */
[----:B------:R-:W-:Y:S01]  /*29e0*/  CS2R R44, SRZ ;  /* 0x00000000002c7805 */ /* 0x000fe2000001ff00 */
[----:B------:R-:W-:Y:S01]  /*29f0*/  LEA R2, P1, R3, c[0x0][0x160], 0x1 ;  /* 0x0000580003027a11 */ /* 0x000fe200078208ff */
[----:B0-----:R-:W-:Y:S01]  /*2a00*/  CS2R R46, SRZ ;  /* 0x00000000002e7805 */ /* 0x001fe2000001ff00 */
[----:B---3--:R-:W-:Y:S01]  /*2a10*/  LEA R33, P0, R27, c[0x0][0x168], 0x1 ;  /* 0x00005a001b217a11 */ /* 0x008fe200078008ff */
[----:B------:R0:W-:Y:S01]  /*2a20*/  STL [R1+0x2c], R34 ;  /* 0x00002c2201007387 */ /* 0x0001e20000100800 */
[----:B------:R-:W-:Y:S01]  /*2a30*/  LEA.HI.X.SX32 R3, R3, c[0x0][0x164], 0x1, P1 ;  /* 0x0000590003037a11 */ /* 0x000fe200008f0eff */
[----:B------:R-:W-:Y:S01]  /*2a40*/  CS2R R48, SRZ ;  /* 0x0000000000307805 */ /* 0x000fe2000001ff00 */
[----:B------:R-:W-:Y:S01]  /*2a50*/  LEA R231, P5, R230, c[0x0][0x168], 0x1 ;  /* 0x00005a00e6e77a11 */ /* 0x000fe200078a08ff */
[----:B------:R1:W-:Y:S01]  /*2a60*/  STL [R1+0x24], R33 ;  /* 0x0000242101007387 */ /* 0x0003e20000100800 */
[----:B------:R-:W-:Y:S01]  /*2a70*/  LEA.HI.X.SX32 R28, R28, c[0x0][0x16c], 0x1, P6 ;  /* 0x00005b001c1c7a11 */ /* 0x000fe200030f0eff */
[----:B------:R-:W-:Y:S01]  /*2a80*/  CS2R R50, SRZ ;  /* 0x0000000000327805 */ /* 0x000fe2000001ff00 */
[----:B------:R-:W-:Y:S01]  /*2a90*/  LEA.HI.X.SX32 R27, R27, c[0x0][0x16c], 0x1, P0 ;  /* 0x00005b001b1b7a11 */ /* 0x000fe200000f0eff */
[----:B------:R-:W-:Y:S01]  /*2aa0*/  CS2R R4, SRZ ;  /* 0x0000000000047805 */ /* 0x000fe2000001ff00 */
[----:B------:R-:W-:Y:S01]  /*2ab0*/  LEA.HI.X.SX32 R227, R227, c[0x0][0x16c], 0x1, P3 ;  /* 0x00005b00e3e37a11 */ /* 0x000fe200018f0eff */
[----:B------:R-:W-:Y:S01]  /*2ac0*/  CS2R R6, SRZ ;  /* 0x0000000000067805 */ /* 0x000fe2000001ff00 */
[----:B0-----:R-:W-:Y:S01]  /*2ad0*/  LEA R34, P1, R26, c[0x0][0x168], 0x1 ;  /* 0x00005a001a227a11 */ /* 0x001fe200078208ff */
[----:B------:R-:W-:Y:S01]  /*2ae0*/  CS2R R8, SRZ ;  /* 0x0000000000087805 */ /* 0x000fe2000001ff00 */
[----:B------:R-:W-:Y:S01]  /*2af0*/  LEA.HI.X.SX32 R228, R228, c[0x0][0x16c], 0x1, P4 ;  /* 0x00005b00e4e47a11 */ /* 0x000fe200020f0eff */
[----:B------:R-:W-:Y:S01]  /*2b00*/  CS2R R10, SRZ ;  /* 0x00000000000a7805 */ /* 0x000fe2000001ff00 */
[----:B-1----:R-:W-:Y:S01]  /*2b10*/  LEA.HI.X.SX32 R33, R32, c[0x0][0x16c], 0x1, P2 ;  /* 0x00005b0020217a11 */ /* 0x002fe200010f0eff */
[----:B------:R-:W-:Y:S01]  /*2b20*/  STL [R1+0x1c], R34 ;  /* 0x00001c2201007387 */ /* 0x000fe20000100800 */
[C---:B------:R-:W-:Y:S01]  /*2b30*/  LEA R32, P2, R25.reuse, c[0x0][0x168], 0x1 ;  /* 0x00005a0019207a11 */ /* 0x040fe200078408ff */
[----:B------:R-:W-:Y:S01]  /*2b40*/  CS2R R12, SRZ ;  /* 0x00000000000c7805 */ /* 0x000fe2000001ff00 */
[----:B------:R-:W-:Y:S01]  /*2b50*/  LEA.HI.X.SX32 R26, R26, c[0x0][0x16c], 0x1, P1 ;  /* 0x00005b001a1a7a11 */ /* 0x000fe200008f0eff */
[----:B------:R-:W-:Y:S01]  /*2b60*/  STL [R1+0x48], R33 ;  /* 0x0000482101007387 */ /* 0x000fe20000100800 */
[----:B------:R-:W-:Y:S01]  /*2b70*/  LEA.HI.X.SX32 R25, R25, c[0x0][0x16c], 0x1, P2 ;  /* 0x00005b0019197a11 */ /* 0x000fe200010f0eff */
[----:B------:R-:W-:Y:S01]  /*2b80*/  CS2R R14, SRZ ;  /* 0x00000000000e7805 */ /* 0x000fe2000001ff00 */
[----:B------:R-:W-:Y:S01]  /*2b90*/  LEA.HI.X.SX32 R230, R230, c[0x0][0x16c], 0x1, P5 ;  /* 0x00005b00e6e67a11 */ /* 0x000fe200028f0eff */
[----:B------:R-:W-:Y:S01]  /*2ba0*/  STL [R1+0x14], R32 ;  /* 0x0000142001007387 */ /* 0x000fe20000100800 */
[----:B------:R-:W-:Y:S01]  /*2bb0*/  LEA R233, P6, R232, c[0x0][0x168], 0x1 ;  /* 0x00005a00e8e97a11 */ /* 0x000fe200078c08ff */
[----:B------:R-:W-:Y:S01]  /*2bc0*/  CS2R R16, SRZ ;  /* 0x0000000000107805 */ /* 0x000fe2000001ff00 */
[----:B------:R-:W-:Y:S01]  /*2bd0*/  LEA R235, P0, R234, c[0x0][0x168], 0x1 ;  /* 0x00005a00eaeb7a11 */ /* 0x000fe200078008ff */
[----:B------:R-:W-:Y:S01]  /*2be0*/  STL [R1+0x40], R31 ;  /* 0x0000401f01007387 */ /* 0x000fe20000100800 */
[----:B------:R-:W-:Y:S01]  /*2bf0*/  LEA R237, P1, R236, c[0x0][0x168], 0x1 ;  /* 0x00005a00eced7a11 */ /* 0x000fe200078208ff */
[----:B------:R-:W-:Y:S01]  /*2c00*/  CS2R R18, SRZ ;  /* 0x0000000000127805 */ /* 0x000fe2000001ff00 */
[----:B------:R-:W-:Y:S01]  /*2c10*/  LEA R239, P2, R238, c[0x0][0x168], 0x1 ;  /* 0x00005a00eeef7a11 */ /* 0x000fe200078408ff */
[----:B------:R0:W-:Y:S01]  /*2c20*/  STL [R1+0x38], R30 ;  /* 0x0000381e01007387 */ /* 0x0001e20000100800 */
[----:B------:R-:W-:Y:S01]  /*2c30*/  LEA R241, P3, R240, c[0x0][0x168], 0x1 ;  /* 0x00005a00f0f17a11 */ /* 0x000fe200078608ff */
[----:B------:R-:W-:Y:S01]  /*2c40*/  CS2R R20, SRZ ;  /* 0x0000000000147805 */ /* 0x000fe2000001ff00 */
[----:B------:R-:W-:Y:S01]  /*2c50*/  LEA R243, P4, R242, c[0x0][0x168], 0x1 ;  /* 0x00005a00f2f37a11 */ /* 0x000fe200078808ff */
[----:B------:R-:W-:Y:S01]  /*2c60*/  STL [R1+0x30], R29 ;  /* 0x0000301d01007387 */ /* 0x000fe20000100800 */
[----:B------:R-:W-:Y:S01]  /*2c70*/  LEA R245, P5, R244, c[0x0][0x168], 0x1 ;  /* 0x00005a00f4f57a11 */ /* 0x000fe200078a08ff */
[----:B------:R-:W-:Y:S01]  /*2c80*/  CS2R R22, SRZ ;  /* 0x0000000000167805 */ /* 0x000fe2000001ff00 */
[----:B------:R-:W-:Y:S01]  /*2c90*/  LEA.HI.X.SX32 R232, R232, c[0x0][0x16c], 0x1, P6 ;  /* 0x00005b00e8e87a11 */ /* 0x000fe200030f0eff */
[----:B------:R1:W-:Y:S01]  /*2ca0*/  STL [R1+0x28], R28 ;  /* 0x0000281c01007387 */ /* 0x0003e20000100800 */
[----:B------:R-:W-:Y:S01]  /*2cb0*/  LEA.HI.X.SX32 R234, R234, c[0x0][0x16c], 0x1, P0 ;  /* 0x00005b00eaea7a11 */ /* 0x000fe200000f0eff */
[----:B0-----:R-:W-:Y:S01]  /*2cc0*/  CS2R R30, SRZ ;  /* 0x00000000001e7805 */ /* 0x001fe2000001ff00 */
[----:B------:R-:W-:Y:S01]  /*2cd0*/  LEA.HI.X.SX32 R236, R236, c[0x0][0x16c], 0x1, P1 ;  /* 0x00005b00ecec7a11 */ /* 0x000fe200008f0eff */
[----:B------:R-:W-:Y:S01]  /*2ce0*/  STL [R1+0x20], R27 ;  /* 0x0000201b01007387 */ /* 0x000fe20000100800 */
[----:B------:R-:W-:-:S02]  /*2cf0*/  LEA.HI.X.SX32 R238, R238, c[0x0][0x16c], 0x1, P2 ;  /* 0x00005b00eeee7a11 */ /* 0x000fc400010f0eff */
[----:B------:R-:W-:Y:S01]  /*2d00*/  LEA.HI.X.SX32 R240, R240, c[0x0][0x16c], 0x1, P3 ;  /* 0x00005b00f0f07a11 */ /* 0x000fe200018f0eff */
[----:B------:R0:W-:Y:S01]  /*2d10*/  STL [R1+0x18], R26 ;  /* 0x0000181a01007387 */ /* 0x0001e20000100800 */
[----:B------:R-:W-:Y:S01]  /*2d20*/  LEA.HI.X.SX32 R242, R242, c[0x0][0x16c], 0x1, P4 ;  /* 0x00005b00f2f27a11 */ /* 0x000fe200020f0eff */
[----:B-1----:R-:W-:Y:S01]  /*2d30*/  CS2R R28, SRZ ;  /* 0x00000000001c7805 */ /* 0x002fe2000001ff00 */
[----:B------:R-:W-:Y:S01]  /*2d40*/  LEA.HI.X.SX32 R244, R244, c[0x0][0x16c], 0x1, P5 ;  /* 0x00005b00f4f47a11 */ /* 0x000fe200028f0eff */
[----:B------:R1:W-:Y:S01]  /*2d50*/  STL [R1+0x10], R25 ;  /* 0x0000101901007387 */ /* 0x0003e20000100800 */
[----:B------:R-:W-:Y:S02]  /*2d60*/  LEA R247, P6, R246, c[0x0][0x168], 0x1 ;  /* 0x00005a00f6f77a11 */ /* 0x000fe400078c08ff */
[----:B------:R-:W-:Y:S02]  /*2d70*/  LEA R249, P0, R248, c[0x0][0x168], 0x1 ;  /* 0x00005a00f8f97a11 */ /* 0x000fe400078008ff */
[----:B------:R-:W-:Y:S01]  /*2d80*/  LEA R251, P1, R250, c[0x0][0x168], 0x1 ;  /* 0x00005a00fafb7a11 */ /* 0x000fe200078208ff */
[----:B0-----:R-:W-:Y:S01]  /*2d90*/  CS2R R26, SRZ ;  /* 0x00000000001a7805 */ /* 0x001fe2000001ff00 */
[----:B------:R-:W-:-:S02]  /*2da0*/  LEA R226, P2, R225, c[0x0][0x168], 0x1 ;  /* 0x00005a00e1e27a11 */ /* 0x000fc400078408ff */
[----:B------:R-:W-:Y:S01]  /*2db0*/  LEA R224, P3, R223, c[0x0][0x168], 0x1 ;  /* 0x00005a00dfe07a11 */ /* 0x000fe200078608ff */
[----:B-1----:R-:W-:Y:S01]  /*2dc0*/  CS2R R24, SRZ ;  /* 0x0000000000187805 */ /* 0x002fe2000001ff00 */
[----:B------:R-:W-:Y:S02]  /*2dd0*/  LEA R222, P4, R221, c[0x0][0x168], 0x1 ;  /* 0x00005a00ddde7a11 */ /* 0x000fe400078808ff */
[----:B------:R-:W-:Y:S02]  /*2de0*/  LEA R220, P5, R219, c[0x0][0x168], 0x1 ;  /* 0x00005a00dbdc7a11 */ /* 0x000fe400078a08ff */
[----:B------:R-:W-:Y:S02]  /*2df0*/  LEA.HI.X.SX32 R246, R246, c[0x0][0x16c], 0x1, P6 ;  /* 0x00005b00f6f67a11 */ /* 0x000fe400030f0eff */
[----:B------:R-:W-:Y:S02]  /*2e00*/  LEA.HI.X.SX32 R248, R248, c[0x0][0x16c], 0x1, P0 ;  /* 0x00005b00f8f87a11 */ /* 0x000fe400000f0eff */
[----:B------:R-:W-:-:S02]  /*2e10*/  LEA.HI.X.SX32 R250, R250, c[0x0][0x16c], 0x1, P1 ;  /* 0x00005b00fafa7a11 */ /* 0x000fc400008f0eff */
[----:B------:R-:W-:Y:S02]  /*2e20*/  LEA.HI.X.SX32 R225, R225, c[0x0][0x16c], 0x1, P2 ;  /* 0x00005b00e1e17a11 */ /* 0x000fe400010f0eff */
[----:B------:R-:W-:Y:S02]  /*2e30*/  LEA.HI.X.SX32 R223, R223, c[0x0][0x16c], 0x1, P3 ;  /* 0x00005b00dfdf7a11 */ /* 0x000fe400018f0eff */
[----:B------:R-:W-:Y:S02]  /*2e40*/  LEA.HI.X.SX32 R221, R221, c[0x0][0x16c], 0x1, P4 ;  /* 0x00005b00dddd7a11 */ /* 0x000fe400020f0eff */
[----:B------:R-:W-:Y:S02]  /*2e50*/  LEA.HI.X.SX32 R219, R219, c[0x0][0x16c], 0x1, P5 ;  /* 0x00005b00dbdb7a11 */ /* 0x000fe400028f0eff */
[----:B------:R-:W-:Y:S02]  /*2e60*/  LOP3.LUT R204, R207, R204, RZ, 0x3c, !PT ;  /* 0x000000cccfcc7212 */ /* 0x000fe400078e3cff */
[----:B------:R-:W-:-:S02]  /*2e70*/  LEA R218, P6, R217, c[0x0][0x168], 0x1 ;  /* 0x00005a00d9da7a11 */ /* 0x000fc400078c08ff */
[----:B------:R-:W-:Y:S02]  /*2e80*/  LEA R216, P0, R215, c[0x0][0x168], 0x1 ;  /* 0x00005a00d7d87a11 */ /* 0x000fe400078008ff */
[----:B------:R-:W-:Y:S02]  /*2e90*/  LEA R214, P1, R213, c[0x0][0x168], 0x1 ;  /* 0x00005a00d5d67a11 */ /* 0x000fe400078208ff */
[----:B------:R-:W-:Y:S02]  /*2ea0*/  LEA R212, P2, R42, c[0x0][0x168], 0x1 ;  /* 0x00005a002ad47a11 */ /* 0x000fe400078408ff */
[----:B------:R-:W-:Y:S02]  /*2eb0*/  LEA R43, P3, R178, c[0x0][0x168], 0x1 ;  /* 0x00005a00b22b7a11 */ /* 0x000fe400078608ff */
[----:B------:R-:W-:Y:S02]  /*2ec0*/  LEA R40, P4, R179, c[0x0][0x168], 0x1 ;  /* 0x00005a00b3287a11 */ /* 0x000fe400078808ff */
[----:B------:R-:W-:-:S02]  /*2ed0*/  LEA R211, P5, R181, c[0x0][0x168], 0x1 ;  /* 0x00005a00b5d37a11 */ /* 0x000fc400078a08ff */
[C---:B------:R-:W-:Y:S02]  /*2ee0*/  LOP3.LUT R33, R207.reuse, 0x10, RZ, 0x3c, !PT ;  /* 0x00000010cf217812 */ /* 0x040fe400078e3cff */
[C---:B------:R-:W-:Y:S02]  /*2ef0*/  LOP3.LUT R32, R207.reuse, 0x20, RZ, 0x3c, !PT ;  /* 0x00000020cf207812 */ /* 0x040fe400078e3cff */
[C---:B------:R-:W-:Y:S02]  /*2f00*/  LOP3.LUT R34, R207.reuse, 0x30, RZ, 0x3c, !PT ;  /* 0x00000030cf227812 */ /* 0x040fe400078e3cff */
[C---:B------:R-:W-:Y:S02]  /*2f10*/  LOP3.LUT R33, R207.reuse, 0x40, RZ, 0x3c, !PT ;  /* 0x00000040cf217812 */ /* 0x040fe400078e3cff */
[----:B------:R-:W-:Y:S02]  /*2f20*/  LOP3.LUT R32, R207, 0x50, RZ, 0x3c, !PT ;  /* 0x00000050cf207812 */ /* 0x000fe400078e3cff */
[----:B------:R-:W-:-:S02]  /*2f30*/  LEA.HI.X.SX32 R217, R217, c[0x0][0x16c], 0x1, P6 ;  /* 0x00005b00d9d97a11 */ /* 0x000fc400030f0eff */
[----:B------:R-:W-:Y:S02]  /*2f40*/  LEA.HI.X.SX32 R215, R215, c[0x0][0x16c], 0x1, P0 ;  /* 0x00005b00d7d77a11 */ /* 0x000fe400000f0eff */
[----:B------:R-:W-:Y:S02]  /*2f50*/  LEA.HI.X.SX32 R213, R213, c[0x0][0x16c], 0x1, P1 ;  /* 0x00005b00d5d57a11 */ /* 0x000fe400008f0eff */
[----:B------:R-:W-:Y:S02]  /*2f60*/  LEA.HI.X.SX32 R42, R42, c[0x0][0x16c], 0x1, P2 ;  /* 0x00005b002a2a7a11 */ /* 0x000fe400010f0eff */
[----:B------:R-:W-:Y:S02]  /*2f70*/  LEA.HI.X.SX32 R178, R178, c[0x0][0x16c], 0x1, P3 ;  /* 0x00005b00b2b27a11 */ /* 0x000fe400018f0eff */
[----:B------:R-:W-:Y:S02]  /*2f80*/  LEA.HI.X.SX32 R179, R179, c[0x0][0x16c], 0x1, P4 ;  /* 0x00005b00b3b37a11 */ /* 0x000fe400020f0eff */
[----:B------:R-:W-:-:S02]  /*2f90*/  LEA.HI.X.SX32 R181, R181, c[0x0][0x16c], 0x1, P5 ;  /* 0x00005b00b5b57a11 */ /* 0x000fc400028f0eff */
[C---:B------:R-:W-:Y:S02]  /*2fa0*/  LOP3.LUT R34, R207.reuse, 0x60, RZ, 0x3c, !PT ;  /* 0x00000060cf227812 */ /* 0x040fe400078e3cff */
[----:B------:R-:W-:Y:S02]  /*2fb0*/  LOP3.LUT R33, R207, 0x70, RZ, 0x3c, !PT ;  /* 0x00000070cf217812 */ /* 0x000fe400078e3cff */
[----:B------:R-:W-:Y:S02]  /*2fc0*/  LOP3.LUT R32, R204, 0x40, RZ, 0x3c, !PT ;  /* 0x00000040cc207812 */ /* 0x000fe400078e3cff */
[----:B------:R-:W-:Y:S02]  /*2fd0*/  LOP3.LUT R209, R208, 0x40, RZ, 0x3c, !PT ;  /* 0x00000040d0d17812 */ /* 0x000fe400078e3cff */
.L_x_3:
[C---:B------:R-:W-:Y:S01]  /*2fe0*/  ISETP.GT.AND P0, PT, R0.reuse, 0x1, PT ;  /* 0x000000010000780c */ /* 0x040fe20003f04270 */
[----:B------:R-:W-:Y:S01]  /*2ff0*/  IMAD.MOV.U32 R80, RZ, RZ, c[0x0][0x188] ;  /* 0x00006200ff507624 */ /* 0x000fe200078e00ff */
[C---:B------:R-:W-:Y:S01]  /*3000*/  ISETP.GT.AND P2, PT, R0.reuse, 0x3, PT ;  /* 0x000000030000780c */ /* 0x040fe20003f44270 */
[----:B------:R-:W-:Y:S01]  /*3010*/  IMAD.MOV.U32 R32, RZ, RZ, c[0x0][0x188] ;  /* 0x00006200ff207624 */ /* 0x000fe200078e00ff */
[C---:B------:R-:W-:Y:S01]  /*3020*/  ISETP.GT.AND P3, PT, R0.reuse, 0x4, PT ;  /* 0x000000040000780c */ /* 0x040fe20003f64270 */
[----:B------:R-:W-:Y:S01]  /*3030*/  IMAD.MOV.U32 R82, RZ, RZ, c[0x0][0x188] ;  /* 0x00006200ff527624 */ /* 0x000fe200078e00ff */
[----:B------:R-:W-:Y:S01]  /*3040*/  ISETP.GT.AND P4, PT, R0, 0x5, PT ;  /* 0x000000050000780c */ /* 0x000fe20003f84270 */
[----:B------:R-:W-:Y:S01]  /*3050*/  IMAD.MOV.U32 R84, RZ, RZ, c[0x0][0x188] ;  /* 0x00006200ff547624 */ /* 0x000fe200078e00ff */
[----:B------:R-:W-:Y:S01]  /*3060*/  PRMT R202, RZ, 0x7610, R202 ;  /* 0x00007610ffca7816 */ /* 0x000fe200000000ca */
[----:B------:R-:W-:Y:S01]  /*3070*/  IMAD R80, R80, 0x3, RZ ;  /* 0x0000000350507824 */ /* 0x000fe200078e02ff */
[----:B------:R0:W-:Y:S01]  /*3080*/  STL.64 [R1+0xa0], R22 ;  /* 0x0000a01601007387 */ /* 0x0001e20000100a00 */
[----:B------:R-:W-:Y:S01]  /*3090*/  IMAD.WIDE R32, R32, 0x2, R2 ;  /* 0x0000000220207825 */ /* 0x000fe200078e0202 */
[----:B------:R-:W-:-:S02]  /*30a0*/  ISETP.GT.AND P1, PT, R0, 0x2, PT ;  /* 0x000000020000780c */ /* 0x000fc40003f24270 */
[----:B------:R-:W-:Y:S01]  /*30b0*/  PRMT R186, RZ, 0x7610, R186 ;  /* 0x00007610ffba7816 */ /* 0x000fe200000000ba */
[----:B------:R-:W-:Y:S01]  /*30c0*/  IMAD.SHL.U32 R82, R82, 0x4, RZ ;  /* 0x0000000452527824 */ /* 0x000fe200078e00ff */
[----:B------:R-:W-:Y:S01]  /*30d0*/  PRMT R172, RZ, 0x7610, R172 ;  /* 0x00007610ffac7816 */ /* 0x000fe200000000ac */
[----:B------:R-:W-:Y:S01]  /*30e0*/  IMAD R84, R84, 0x5, RZ ;  /* 0x0000000554547824 */ /* 0x000fe200078e02ff */
[----:B------:R-:W-:Y:S01]  /*30f0*/  PRMT R104, RZ, 0x7610, R104 ;  /* 0x00007610ff687816 */ /* 0x000fe20000000068 */
[----:B------:R-:W-:Y:S01]  /*3100*/  IMAD.MOV.U32 R34, RZ, RZ, c[0x0][0x188] ;  /* 0x00006200ff227624 */ /* 0x000fe200078e00ff */
[----:B------:R1:W2:Y:S01]  /*3110*/  @P0 LDG.E.U16 R202, [R32.64] ;  /* 0x0000000420ca0981 */ /* 0x0002a2000c1e1500 */
[----:B------:R-:W-:Y:S01]  /*3120*/  IMAD.WIDE R80, R80, 0x2, R2 ;  /* 0x0000000250507825 */ /* 0x000fe200078e0202 */
[----:B------:R-:W-:Y:S02]  /*3130*/  PRMT R194, RZ, 0x7610, R194 ;  /* 0x00007610ffc27816 */ /* 0x000fe400000000c2 */
[----:B------:R3:W-:Y:S01]  /*3140*/  STL.64 [R1+0x98], R24 ;  /* 0x0000981801007387 */ /* 0x0007e20000100a00 */
[----:B0-----:R-:W-:-:S02]  /*3150*/  IMAD.MOV.U32 R23, RZ, RZ, c[0x0][0x188] ;  /* 0x00006200ff177624 */ /* 0x001fc400078e00ff */
[----:B------:R-:W-:Y:S02]  /*3160*/  IMAD.MOV.U32 R22, RZ, RZ, c[0x0][0x188] ;  /* 0x00006200ff167624 */ /* 0x000fe400078e00ff */
[--C-:B------:R-:W-:Y:S01]  /*3170*/  IMAD.WIDE R82, R82, 0x2, R2.reuse ;  /* 0x0000000252527825 */ /* 0x100fe200078e0202 */
[----:B------:R-:W-:Y:S01]  /*3180*/  ISETP.GT.AND P0, PT, R0, 0x6, PT ;  /* 0x000000060000780c */ /* 0x000fe20003f04270 */
[----:B------:R0:W4:Y:S02]  /*3190*/  @P2 LDG.E.U16 R186, [R80.64] ;  /* 0x0000000450ba2981 */ /* 0x000124000c1e1500 */
[----:B------:R-:W-:Y:S01]  /*31a0*/  IMAD.WIDE R84, R84, 0x2, R2 ;  /* 0x0000000254547825 */ /* 0x000fe200078e0202 */
[----:B------:R-:W-:Y:S01]  /*31b0*/  ISETP.GT.AND P2, PT, R0, 0x8, PT ;  /* 0x000000080000780c */ /* 0x000fe20003f44270 */
[----:B------:R5:W2:Y:S02]  /*31c0*/  @P3 LDG.E.U16 R172, [R82.64] ;  /* 0x0000000452ac3981 */ /* 0x000aa4000c1e1500 */
[----:B------:R-:W-:-:S02]  /*31d0*/  IMAD.SHL.U32 R34, R34, 0x2, RZ ;  /* 0x0000000222227824 */ /* 0x000fc400078e00ff */
[----:B------:R-:W-:Y:S01]  /*31e0*/  IMAD R23, R23, 0x6, RZ ;  /* 0x0000000617177824 */ /* 0x000fe200078e02ff */
[----:B------:R0:W2:Y:S01]  /*31f0*/  @P4 LDG.E.U16 R104, [R84.64] ;  /* 0x0000000454684981 */ /* 0x0000a2000c1e1500 */
[----:B------:R-:W-:Y:S01]  /*3200*/  IMAD R22, R22, 0x9, RZ ;  /* 0x0000000916167824 */ /* 0x000fe200078e02ff */
[C---:B------:R-:W-:Y:S01]  /*3210*/  ISETP.GT.AND P3, PT, R0.reuse, 0x9, PT ;  /* 0x000000090000780c */ /* 0x040fe20003f64270 */
[----:B---3--:R-:W-:Y:S01]  /*3220*/  IMAD.MOV.U32 R25, RZ, RZ, c[0x0][0x188] ;  /* 0x00006200ff197624 */ /* 0x008fe200078e00ff */
[----:B------:R-:W-:Y:S01]  /*3230*/  ISETP.GT.AND P4, PT, R0, 0xa, PT ;  /* 0x0000000a0000780c */ /* 0x000fe20003f84270 */
[----:B------:R-:W-:Y:S01]  /*3240*/  IMAD.WIDE R34, R34, 0x2, R2 ;  /* 0x0000000222227825 */ /* 0x000fe200078e0202 */
[----:B------:R-:W-:Y:S01]  /*3250*/  PRMT R96, RZ, 0x7610, R96 ;  /* 0x00007610ff607816 */ /* 0x000fe20000000060 */
[----:B------:R-:W-:Y:S02]  /*3260*/  STL.64 [R1+0x90], R26 ;  /* 0x0000901a01007387 */ /* 0x000fe40000100a00 */
[----:B-1----:R-:W-:Y:S01]  /*3270*/  IMAD.WIDE R32, R23, 0x2, R2 ;  /* 0x0000000217207825 */ /* 0x002fe200078e0202 */
[----:B------:R-:W-:Y:S01]  /*3280*/  PRMT R177, RZ, 0x7610, R177 ;  /* 0x00007610ffb17816 */ /* 0x000fe200000000b1 */
[----:B------:R1:W3:Y:S02]  /*3290*/  @P1 LDG.E.U16 R194, [R34.64] ;  /* 0x0000000422c21981 */ /* 0x0002e4000c1e1500 */
[----:B------:R-:W-:-:S02]  /*32a0*/  IMAD.MOV.U32 R23, RZ, RZ, c[0x0][0x188] ;  /* 0x00006200ff177624 */ /* 0x000fc400078e00ff */
[----:B-----5:R-:W-:Y:S01]  /*32b0*/  IMAD.WIDE R82, R22, 0x2, R2 ;  /* 0x0000000216527825 */ /* 0x020fe200078e0202 */
[----:B------:R-:W-:Y:S01]  /*32c0*/  PRMT R201, RZ, 0x7610, R201 ;  /* 0x00007610ffc97816 */ /* 0x000fe200000000c9 */
[----:B------:R5:W2:Y:S02]  /*32d0*/  @P0 LDG.E.U16 R96, [R32.64] ;  /* 0x0000000420600981 */ /* 0x000aa4000c1e1500 */
[----:B------:R-:W-:Y:S02]  /*32e0*/  IMAD.MOV.U32 R22, RZ, RZ, c[0x0][0x188] ;  /* 0x00006200ff167624 */ /* 0x000fe400078e00ff */
[----:B------:R-:W-:Y:S02]  /*32f0*/  IMAD.SHL.U32 R25, R25, 0x8, RZ ;  /* 0x0000000819197824 */ /* 0x000fe400078e00ff */
[----:B------:R-:W-:Y:S01]  /*3300*/  IMAD.MOV.U32 R24, RZ, RZ, c[0x0][0x188] ;  /* 0x00006200ff187624 */ /* 0x000fe200078e00ff */
[----:B------:R-:W-:Y:S01]  /*3310*/  ISETP.GT.AND P1, PT, R0, 0x7, PT ;  /* 0x000000070000780c */ /* 0x000fe20003f24270 */
[----:B------:R-:W-:Y:S01]  /*3320*/  IMAD R23, R23, 0xa, RZ ;  /* 0x0000000a17177824 */ /* 0x000fe200078e02ff */
[----:B------:R-:W-:Y:S01]  /*3330*/  PRMT R193, RZ, 0x7610, R193 ;  /* 0x00007610ffc17816 */ /* 0x000fe200000000c1 */
[----:B------:R-:W-:Y:S01]  /*3340*/  IMAD R22, R22, 0xb, RZ ;  /* 0x0000000b16167824 */ /* 0x000fe200078e02ff */
[----:B------:R-:W-:Y:S01]  /*3350*/  PRMT R88, RZ, 0x7610, R88 ;  /* 0x00007610ff587816 */ /* 0x000fe20000000058 */
[--C-:B0-----:R-:W-:Y:S01]  /*3360*/  IMAD.WIDE R80, R25, 0x2, R2.reuse ;  /* 0x0000000219507825 */ /* 0x101fe200078e0202 */
[----:B------:R0:W2:Y:S03]  /*3370*/  @P3 LDG.E.U16 R201, [R82.64] ;  /* 0x0000000452c93981 */ /* 0x0000a6000c1e1500 */
[----:B------:R-:W-:Y:S01]  /*3380*/  IMAD R24, R24, 0x7, RZ ;  /* 0x0000000718187824 */ /* 0x000fe200078e02ff */
[----:B------:R0:W2:Y:S01]  /*3390*/  @P2 LDG.E.U16 R177, [R80.64] ;  /* 0x0000000450b12981 */ /* 0x0000a2000c1e1500 */
[----:B------:R-:W-:Y:S01]  /*33a0*/  IMAD.WIDE R84, R23, 0x2, R2 ;  /* 0x0000000217547825 */ /* 0x000fe200078e0202 */
[----:B------:R-:W-:-:S02]  /*33b0*/  ISETP.GT.AND P2, PT, R0, 0xd, PT ;  /* 0x0000000d0000780c */ /* 0x000fc40003f44270 */
[----:B------:R-:W-:Y:S01]  /*33c0*/  PRMT R103, RZ, 0x7610, R103 ;  /* 0x00007610ff677816 */ /* 0x000fe20000000067 */
[----:B-----5:R-:W-:Y:S01]  /*33d0*/  IMAD.WIDE R32, R22, 0x2, R2 ;  /* 0x0000000216207825 */ /* 0x020fe200078e0202 */
[----:B------:R5:W2:Y:S03]  /*33e0*/  @P4 LDG.E.U16 R193, [R84.64] ;  /* 0x0000000454c14981 */ /* 0x000aa6000c1e1500 */
[----:B------:R-:W-:Y:S01]  /*33f0*/  IMAD.MOV.U32 R22, RZ, RZ, c[0x0][0x188] ;  /* 0x00006200ff167624 */ /* 0x000fe200078e00ff */
[----:B------:R-:W-:Y:S01]  /*3400*/  PRMT R95, RZ, 0x7610, R95 ;  /* 0x00007610ff5f7816 */ /* 0x000fe2000000005f */
[----:B-1----:R-:W-:Y:S01]  /*3410*/  IMAD.WIDE R34, R24, 0x2, R2 ;  /* 0x0000000218227825 */ /* 0x002fe200078e0202 */
[C---:B------:R-:W-:Y:S01]  /*3420*/  ISETP.GT.AND P3, PT, R0.reuse, 0xe, PT ;  /* 0x0000000e0000780c */ /* 0x040fe20003f64270 */
[----:B------:R-:W-:Y:S02]  /*3430*/  STL.64 [R1+0x88], R28 ;  /* 0x0000881c01007387 */ /* 0x000fe40000100a00 */
[----:B------:R-:W-:Y:S01]  /*3440*/  IMAD.MOV.U32 R24, RZ, RZ, c[0x0][0x188] ;  /* 0x00006200ff187624 */ /* 0x000fe200078e00ff */
[----:B------:R-:W-:Y:S01]  /*3450*/  ISETP.GT.AND P4, PT, R0, 0xf, PT ;  /* 0x0000000f0000780c */ /* 0x000fe20003f84270 */
[----:B------:R-:W-:Y:S01]  /*3460*/  IMAD.MOV.U32 R23, RZ, RZ, c[0x0][0x188] ;  /* 0x00006200ff177624 */ /* 0x000fe200078e00ff */
[----:B------:R1:W2:Y:S01]  /*3470*/  @P1 LDG.E.U16 R88, [R34.64] ;  /* 0x0000000422581981 */ /* 0x0002a2000c1e1500 */
[----:B------:R-:W-:-:S02]  /*3480*/  IMAD R22, R22, 0xf, RZ ;  /* 0x0000000f16167824 */ /* 0x000fc400078e02ff */
[----:B------:R-:W-:Y:S01]  /*3490*/  IMAD R24, R24, 0xd, RZ ;  /* 0x0000000d18187824 */ /* 0x000fe200078e02ff */
[C---:B------:R-:W-:Y:S01]  /*34a0*/  ISETP.GT.AND P0, PT, R0.reuse, 0xb, PT ;  /* 0x0000000b0000780c */ /* 0x040fe20003f04270 */
[----:B------:R-:W-:Y:S01]  /*34b0*/  IMAD R23, R23, 0xe, RZ ;  /* 0x0000000e17177824 */ /* 0x000fe200078e02ff */
[----:B------:R-:W-:Y:S01]  /*34c0*/  ISETP.GT.AND P1, PT, R0, 0xc, PT ;  /* 0x0000000c0000780c */ /* 0x000fe20003f24270 */
[----:B-----5:R-:W-:Y:S01]  /*34d0*/  IMAD.WIDE R84, R22, 0x2, R2 ;  /* 0x0000000216547825 */ /* 0x020fe200078e0202 */
[----:B------:R-:W-:Y:S01]  /*34e0*/  PRMT R87, RZ, 0x7610, R87 ;  /* 0x00007610ff577816 */ /* 0x000fe20000000057 */
[----:B------:R-:W-:Y:S02]  /*34f0*/  STL.64 [R1+0x80], R30 ;  /* 0x0000801e01007387 */ /* 0x000fe40000100a00 */
[----:B------:R-:W-:Y:S02]  /*3500*/  IMAD.MOV.U32 R25, RZ, RZ, c[0x0][0x188] ;  /* 0x00006200ff197624 */ /* 0x000fe400078e00ff */
[----:B------:R-:W-:Y:S01]  /*3510*/  IMAD.MOV.U32 R22, RZ, RZ, c[0x0][0x188] ;  /* 0x00006200ff167624 */ /* 0x000fe200078e00ff */
[----:B------:R-:W-:Y:S01]  /*3520*/  ISETP.GT.AND P5, PT, R0, 0x12, PT ;  /* 0x000000120000780c */ /* 0x000fe20003fa4270 */
[----:B0-----:R-:W-:Y:S01]  /*3530*/  IMAD.WIDE R80, R24, 0x2, R2 ;  /* 0x0000000218507825 */ /* 0x001fe200078e0202 */
[----:B------:R-:W-:Y:S01]  /*3540*/  PRMT R171, RZ, 0x7610, R171 ;  /* 0x00007610ffab7816 */ /* 0x000fe200000000ab */
[----:B------:R0:W5:Y:S02]  /*3550*/  @P4 LDG.E.U16 R87, [R84.64] ;  /* 0x0000000454574981 */ /* 0x000164000c1e1500 */
[----:B------:R-:W-:-:S02]  /*3560*/  IMAD.WIDE R82, R23, 0x2, R2 ;  /* 0x0000000217527825 */ /* 0x000fc400078e0202 */
[----:B------:R0:W2:Y:S02]  /*3570*/  @P2 LDG.E.U16 R103, [R80.64] ;  /* 0x0000000450672981 */ /* 0x0000a4000c1e1500 */
[----:B------:R-:W-:Y:S02]  /*3580*/  IMAD R25, R25, 0xc, RZ ;  /* 0x0000000c19197824 */ /* 0x000fe400078e02ff */
[----:B------:R-:W-:Y:S01]  /*3590*/  IMAD R22, R22, 0x12, RZ ;  /* 0x0000001216167824 */ /* 0x000fe200078e02ff */
[----:B------:R0:W2:Y:S01]  /*35a0*/  @P3 LDG.E.U16 R95, [R82.64] ;  /* 0x00000004525f3981 */ /* 0x0000a2000c1e1500 */
[----:B------:R-:W-:Y:S01]  /*35b0*/  IMAD.MOV.U32 R23, RZ, RZ, c[0x0][0x188] ;  /* 0x00006200ff177624 */ /* 0x000fe200078e00ff */
[C---:B------:R-:W-:Y:S01]  /*35c0*/  ISETP.GT.AND P2, PT, R0.reuse, RZ, PT ;  /* 0x000000ff0000720c */ /* 0x040fe20003f44270 */
[----:B-1----:R-:W-:Y:S01]  /*35d0*/  IMAD.WIDE R34, R25, 0x2, R2 ;  /* 0x0000000219227825 */ /* 0x002fe200078e0202 */
[C---:B------:R-:W-:Y:S01]  /*35e0*/  ISETP.GT.AND P3, PT, R0.reuse, 0x10, PT ;  /* 0x000000100000780c */ /* 0x040fe20003f64270 */
[----:B------:R1:W-:Y:S01]  /*35f0*/  STL.64 [R1+0x78], R76 ;  /* 0x0000784c01007387 */ /* 0x0003e20000100a00 */
[----:B------:R-:W-:Y:S01]  /*3600*/  PRMT R185, RZ, 0x7610, R185 ;  /* 0x00007610ffb97816 */ /* 0x000fe200000000b9 */
[----:B------:R-:W-:Y:S01]  /*3610*/  IMAD.MOV.U32 R24, RZ, RZ, c[0x0][0x188] ;  /* 0x00006200ff187624 */ /* 0x000fe200078e00ff */
[----:B------:R-:W-:Y:S01]  /*3620*/  ISETP.GT.AND P4, PT, R0, 0x11, PT ;  /* 0x000000110000780c */ /* 0x000fe20003f84270 */
[----:B0-----:R-:W-:Y:S01]  /*3630*/  IMAD.WIDE R80, R22, 0x2, R2 ;  /* 0x0000000216507825 */ /* 0x001fe200078e0202 */
[----:B------:R-:W-:Y:S01]  /*3640*/  PRMT R192, RZ, 0x7610, R192 ;  /* 0x00007610ffc07816 */ /* 0x000fe200000000c0 */
[----:B------:R0:W2:Y:S02]  /*3650*/  @P1 LDG.E.U16 R171, [R34.64] ;  /* 0x0000000422ab1981 */ /* 0x0000a4000c1e1500 */
[----:B------:R-:W-:-:S02]  /*3660*/  IMAD.MOV.U32 R22, RZ, RZ, c[0x0][0x188] ;  /* 0x00006200ff167624 */ /* 0x000fc400078e00ff */
[----:B------:R-:W-:Y:S01]  /*3670*/  IMAD R23, R23, 0x11, RZ ;  /* 0x0000001117177824 */ /* 0x000fe200078e02ff */
[----:B------:R-:W-:Y:S01]  /*3680*/  PRMT R41, RZ, 0x7610, R41 ;  /* 0x00007610ff297816 */ /* 0x000fe20000000029 */
[----:B------:R-:W-:Y:S01]  /*3690*/  IMAD.SHL.U32 R24, R24, 0x10, RZ ;  /* 0x0000001018187824 */ /* 0x000fe200078e00ff */
[----:B------:R1:W2:Y:S01]  /*36a0*/  @P0 LDG.E.U16 R185, [R32.64] ;  /* 0x0000000420b90981 */ /* 0x0002a2000c1e1500 */
[----:B------:R-:W-:Y:S01]  /*36b0*/  IMAD R22, R22, 0x14, RZ ;  /* 0x0000001416167824 */ /* 0x000fe200078e02ff */
[----:B------:R-:W-:Y:S01]  /*36c0*/  ISETP.GT.AND P1, PT, R0, 0x13, PT ;  /* 0x000000130000780c */ /* 0x000fe20003f24270 */
[----:B0-----:R-:W-:Y:S01]  /*36d0*/  IMAD.WIDE R34, R23, 0x2, R2 ;  /* 0x0000000217227825 */ /* 0x001fe200078e0202 */
[----:B------:R-:W-:Y:S01]  /*36e0*/  PRMT R180, RZ, 0x7610, R180 ;  /* 0x00007610ffb47816 */ /* 0x000fe200000000b4 */
[----:B------:R0:W2:Y:S01]  /*36f0*/  @P5 LDG.E.U16 R192, [R80.64] ;  /* 0x0000000450c05981 */ /* 0x0000a2000c1e1500 */
[----:B------:R-:W-:Y:S01]  /*3700*/  PRMT R200, RZ, 0x7610, R200 ;  /* 0x00007610ffc87816 */ /* 0x000fe200000000c8 */
[----:B------:R-:W-:-:S02]  /*3710*/  IMAD.MOV.U32 R23, RZ, RZ, c[0x0][0x188] ;  /* 0x00006200ff177624 */ /* 0x000fc400078e00ff */
[----:B------:R2:W2:Y:S01]  /*3720*/  @P2 LDG.E.U16 R41, [R2.64] ;  /* 0x0000000402292981 */ /* 0x0004a2000c1e1500 */
[--C-:B-1----:R-:W-:Y:S01]  /*3730*/  IMAD.WIDE R32, R24, 0x2, R2.reuse ;  /* 0x0000000218207825 */ /* 0x102fe200078e0202 */
[----:B------:R-:W-:Y:S02]  /*3740*/  ISETP.GT.AND P2, PT, R0, 0x15, PT ;  /* 0x000000150000780c */ /* 0x000fe40003f44270 */
[----:B------:R1:W2:Y:S01]  /*3750*/  @P4 LDG.E.U16 R200, [R34.64] ;  /* 0x0000000422c84981 */ /* 0x0002a2000c1e1500 */
[----:B0-----:R-:W-:-:S03]  /*3760*/  IMAD.WIDE R80, R22, 0x2, R2 ;  /* 0x0000000216507825 */ /* 0x001fc600078e0202 */
[----:B------:R0:W2:Y:S01]  /*3770*/  @P3 LDG.E.U16 R180, [R32.64] ;  /* 0x0000000420b43981 */ /* 0x0000a2000c1e1500 */
[----:B------:R-:W-:Y:S02]  /*3780*/  IMAD.MOV.U32 R22, RZ, RZ, c[0x0][0x188] ;  /* 0x00006200ff167624 */ /* 0x000fe400078e00ff */
[----:B------:R-:W-:Y:S01]  /*3790*/  IMAD R23, R23, 0x13, RZ ;  /* 0x0000001317177824 */ /* 0x000fe200078e02ff */
[----:B------:R-:W-:Y:S01]  /*37a0*/  PRMT R102, RZ, 0x7610, R102 ;  /* 0x00007610ff667816 */ /* 0x000fe20000000066 */
[----:B------:R-:W-:Y:S01]  /*37b0*/  IMAD.MOV.U32 R24, RZ, RZ, c[0x0][0x188] ;  /* 0x00006200ff187624 */ /* 0x000fe200078e00ff */
[----:B------:R-:W-:Y:S01]  /*37c0*/  PRMT R183, RZ, 0x7610, R183 ;  /* 0x00007610ffb77816 */ /* 0x000fe200000000b7 */
[----:B------:R-:W-:Y:S01]  /*37d0*/  IMAD R22, R22, 0x18, RZ ;  /* 0x0000001816167824 */ /* 0x000fe200078e02ff */
[----:B------:R-:W-:Y:S01]  /*37e0*/  PRMT R170, RZ, 0x7610, R170 ;  /* 0x00007610ffaa7816 */ /* 0x000fe200000000aa */
[----:B-1----:R-:W-:Y:S01]  /*37f0*/  IMAD.WIDE R34, R23, 0x2, R2 ;  /* 0x0000000217227825 */ /* 0x002fe200078e0202 */
[----:B0-----:R-:W-:Y:S01]  /*3800*/  PRMT R33, RZ, 0x7610, R33 ;  /* 0x00007610ff217816 */ /* 0x001fe20000000021 */
[----:B------:R0:W-:Y:S02]  /*3810*/  STL.64 [R1+0x70], R78 ;  /* 0x0000704e01007387 */ /* 0x0001e40000100a00 */
[----:B------:R-:W-:-:S02]  /*3820*/  IMAD R24, R24, 0x15, RZ ;  /* 0x0000001518187824 */ /* 0x000fc400078e02ff */
[----:B------:R-:W-:Y:S01]  /*3830*/  IMAD.WIDE R82, R22, 0x2, R2 ;  /* 0x0000000216527825 */ /* 0x000fe200078e0202 */
[----:B------:R1:W2:Y:S03]  /*3840*/  @P1 LDG.E.U16 R33, [R34.64] ;  /* 0x0000000422211981 */ /* 0x0002a6000c1e1500 */
[----:B------:R-:W-:Y:S01]  /*3850*/  IMAD.MOV.U32 R22, RZ, RZ, c[0x0][0x188] ;  /* 0x00006200ff167624 */ /* 0x000fe200078e00ff */
[----:B------:R-:W-:-:S03]  /*3860*/  ISETP.GT.AND P1, PT, R0, 0x18, PT ;  /* 0x000000180000780c */ /* 0x000fc60003f24270 */
[----:B------:R-:W-:Y:S02]  /*3870*/  IMAD R22, R22, 0x17, RZ ;  /* 0x0000001716167824 */ /* 0x000fe400078e02ff */
[----:B-1----:R-:W-:Y:S01]  /*3880*/  IMAD.WIDE R34, R24, 0x2, R2 ;  /* 0x0000000218227825 */ /* 0x002fe200078e0202 */
[----:B------:R-:W-:-:S04]  /*3890*/  ISETP.GT.AND P0, PT, R0, 0x14, PT ;  /* 0x000000140000780c */ /* 0x000fc80003f04270 */
[----:B------:R1:W2:Y:S01]  /*38a0*/  @P2 LDG.E.U16 R102, [R34.64] ;  /* 0x0000000422662981 */ /* 0x0002a2000c1e1500 */
[----:B------:R-:W-:-:S03]  /*38b0*/  ISETP.GT.AND P2, PT, R0, 0x20, PT ;  /* 0x000000200000780c */ /* 0x000fc60003f44270 */
[----:B------:R0:W2:Y:S01]  /*38c0*/  @P1 LDG.E.U16 R183, [R82.64] ;  /* 0x0000000452b71981 */ /* 0x0000a2000c1e1500 */
[----:B------:R-:W-:-:S04]  /*38d0*/  PRMT R182, RZ, 0x7610, R182 ;  /* 0x00007610ffb67816 */ /* 0x000fc800000000b6 */
[----:B------:R0:W2:Y:S01]  /*38e0*/  @P0 LDG.E.U16 R170, [R80.64] ;  /* 0x0000000450aa0981 */ /* 0x0000a2000c1e1500 */
[----:B-1----:R-:W-:-:S04]  /*38f0*/  IMAD.WIDE R34, R22, 0x2, R2 ;  /* 0x0000000216227825 */ /* 0x002fc800078e0202 */
[----:B------:R-:W-:-:S04]  /*3900*/  IMAD.MOV.U32 R22, RZ, RZ, c[0x0][0x188] ;  /* 0x00006200ff167624 */ /* 0x000fc800078e00ff */
[----:B------:R-:W-:-:S04]  /*3910*/  IMAD.SHL.U32 R22, R22, 0x20, RZ ;  /* 0x0000002016167824 */ /* 0x000fc800078e00ff */
[----:B0-----:R-:W-:Y:S01]  /*3920*/  IMAD.WIDE R82, R22, 0x2, R2 ;  /* 0x0000000216527825 */ /* 0x001fe200078e0202 */
[----:B------:R-:W-:-:S03]  /*3930*/  ISETP.GT.AND P0, PT, R0, 0x17, PT ;  /* 0x000000170000780c */ /* 0x000fc60003f04270 */
[----:B------:R-:W-:Y:S01]  /*3940*/  IMAD.MOV.U32 R22, RZ, RZ, c[0x0][0x188] ;  /* 0x00006200ff167624 */ /* 0x000fe200078e00ff */
[----:B------:R0:W2:Y:S03]  /*3950*/  @P2 LDG.E.U16 R182, [R82.64] ;  /* 0x0000000452b62981 */ /* 0x0000a6000c1e1500 */
[----:B------:R-:W-:Y:S01]  /*3960*/  IMAD R22, R22, 0x1a, RZ ;  /* 0x0000001a16167824 */ /* 0x000fe200078e02ff */
[----:B------:R-:W-:Y:S02]  /*3970*/  PRMT R86, RZ, 0x7610, R86 ;  /* 0x00007610ff567816 */ /* 0x000fe40000000056 */
[----:B------:R-:W-:Y:S01]  /*3980*/  ISETP.GT.AND P1, PT, R0, 0x1a, PT ;  /* 0x0000001a0000780c */ /* 0x000fe20003f24270 */
[----:B0-----:R-:W-:-:S03]  /*3990*/  IMAD.WIDE R82, R22, 0x2, R2 ;  /* 0x0000000216527825 */ /* 0x001fc600078e0202 */
[----:B------:R0:W2:Y:S01]  /*39a0*/  @P0 LDG.E.U16 R86, [R34.64] ;  /* 0x0000000422560981 */ /* 0x0000a2000c1e1500 */
[----:B------:R-:W-:-:S04]  /*39b0*/  IMAD.MOV.U32 R22, RZ, RZ, c[0x0][0x188] ;  /* 0x00006200ff167624 */ /* 0x000fc800078e00ff */
[----:B------:R-:W-:Y:S01]  /*39c0*/  IMAD R22, R22, 0x1b, RZ ;  /* 0x0000001b16167824 */ /* 0x000fe200078e02ff */
[----:B------:R-:W-:Y:S01]  /*39d0*/  PRMT R191, RZ, 0x7610, R191 ;  /* 0x00007610ffbf7816 */ /* 0x000fe200000000bf */
[----:B------:R-:W-:Y:S02]  /*39e0*/  IMAD.MOV.U32 R23, RZ, RZ, c[0x0][0x188] ;  /* 0x00006200ff177624 */ /* 0x000fe400078e00ff */
[----:B0-----:R-:W-:Y:S01]  /*39f0*/  IMAD.WIDE R34, R22, 0x2, R2 ;  /* 0x0000000216227825 */ /* 0x001fe200078e0202 */
[C---:B------:R-:W-:Y:S02]  /*3a00*/  ISETP.GT.AND P3, PT, R0.reuse, 0x16, PT ;  /* 0x000000160000780c */ /* 0x040fe40003f64270 */
[----:B------:R-:W-:Y:S01]  /*3a10*/  ISETP.GT.AND P0, PT, R0, 0x1b, PT ;  /* 0x0000001b0000780c */ /* 0x000fe20003f04270 */
[----:B------:R-:W-:Y:S01]  /*3a20*/  IMAD.MOV.U32 R22, RZ, RZ, c[0x0][0x188] ;  /* 0x00006200ff167624 */ /* 0x000fe200078e00ff */
[----:B------:R0:W2:Y:S01]  /*3a30*/  @P1 LDG.E.U16 R191, [R82.64] ;  /* 0x0000000452bf1981 */ /* 0x0000a2000c1e1500 */
[----:B------:R-:W-:-:S02]  /*3a40*/  IMAD R23, R23, 0x16, RZ ;  /* 0x0000001617177824 */ /* 0x000fc400078e02ff */
[----:B------:R-:W-:Y:S02]  /*3a50*/  IMAD R22, R22, 0x30, RZ ;  /* 0x0000003016167824 */ /* 0x000fe400078e02ff */
[----:B------:R-:W-:Y:S01]  /*3a60*/  IMAD.WIDE R80, R23, 0x2, R2 ;  /* 0x0000000217507825 */ /* 0x000fe200078e0202 */
[----:B------:R-:W-:Y:S02]  /*3a70*/  PRMT R94, RZ, 0x7610, R94 ;  /* 0x00007610ff5e7816 */ /* 0x000fe4000000005e */
[----:B------:R-:W-:Y:S01]  /*3a80*/  PRMT R32, RZ, 0x7610, R32 ;  /* 0x00007610ff207816 */ /* 0x000fe20000000020 */
[----:B------:R-:W-:Y:S02]  /*3a90*/  IMAD.MOV.U32 R23, RZ, RZ, c[0x0][0x188] ;  /* 0x00006200ff177624 */ /* 0x000fe400078e00ff */
[----:B0-----:R-:W-:Y:S01]  /*3aa0*/  IMAD.WIDE R82, R22, 0x2, R2 ;  /* 0x0000000216527825 */ /* 0x001fe200078e0202 */
[----:B------:R-:W-:Y:S01]  /*3ab0*/  ISETP.GT.AND P4, PT, R0, 0x19, PT ;  /* 0x000000190000780c */ /* 0x000fe20003f84270 */
[----:B------:R0:W2:Y:S02]  /*3ac0*/  @P3 LDG.E.U16 R94, [R80.64] ;  /* 0x00000004505e3981 */ /* 0x0000a4000c1e1500 */
[----:B------:R-:W-:-:S02]  /*3ad0*/  IMAD.MOV.U32 R22, RZ, RZ, c[0x0][0x188] ;  /* 0x00006200ff167624 */ /* 0x000fc400078e00ff */
[----:B------:R-:W-:Y:S01]  /*3ae0*/  IMAD R23, R23, 0x19, RZ ;  /* 0x0000001917177824 */ /* 0x000fe200078e02ff */
[----:B------:R1:W2:Y:S01]  /*3af0*/  @P0 LDG.E.U16 R32, [R34.64] ;  /* 0x0000000422200981 */ /* 0x0002a2000c1e1500 */
[----:B------:R-:W-:Y:S01]  /*3b00*/  IMAD R22, R22, 0x1c, RZ ;  /* 0x0000001c16167824 */ /* 0x000fe200078e02ff */
[----:B------:R-:W-:Y:S01]  /*3b10*/  ISETP.GT.AND P3, PT, R0, 0x28, PT ;  /* 0x000000280000780c */ /* 0x000fe20003f64270 */
[----:B0-----:R-:W-:Y:S01]  /*3b20*/  IMAD.WIDE R80, R23, 0x2, R2 ;  /* 0x0000000217507825 */ /* 0x001fe200078e0202 */
[----:B------:R-:W-:-:S03]  /*3b30*/  PRMT R199, RZ, 0x7610, R199 ;  /* 0x00007610ffc77816 */ /* 0x000fc600000000c7 */
[----:B------:R-:W-:Y:S02]  /*3b40*/  IMAD.MOV.U32 R23, RZ, RZ, c[0x0][0x188] ;  /* 0x00006200ff177624 */ /* 0x000fe400078e00ff */
[----:B-1----:R-:W-:Y:S01]  /*3b50*/  IMAD.WIDE R34, R22, 0x2, R2 ;  /* 0x0000000216227825 */ /* 0x002fe200078e0202 */
[C---:B------:R-:W-:Y:S01]  /*3b60*/  ISETP.GT.AND P2, PT, R0.reuse, 0x30, PT ;  /* 0x000000300000780c */ /* 0x040fe20003f44270 */
[----:B------:R0:W2:Y:S02]  /*3b70*/  @P4 LDG.E.U16 R199, [R80.64] ;  /* 0x0000000450c74981 */ /* 0x0000a4000c1e1500 */
[----:B------:R-:W-:Y:S01]  /*3b80*/  IMAD.MOV.U32 R22, RZ, RZ, c[0x0][0x188] ;  /* 0x00006200ff167624 */ /* 0x000fe200078e00ff */
[----:B------:R-:W-:Y:S01]  /*3b90*/  ISETP.GT.AND P0, PT, R0, 0x1c, PT ;  /* 0x0000001c0000780c */ /* 0x000fe20003f04270 */
[----:B------:R-:W-:Y:S02]  /*3ba0*/  IMAD R23, R23, 0x28, RZ ;  /* 0x0000002817177824 */ /* 0x000fe400078e02ff */
[----:B------:R-:W-:Y:S01]  /*3bb0*/  IMAD R22, R22, 0x38, RZ ;  /* 0x0000003816167824 */ /* 0x000fe200078e02ff */
[----:B------:R-:W-:Y:S01]  /*3bc0*/  PRMT R210, RZ, 0x7610, R210 ;  /* 0x00007610ffd27816 */ /* 0x000fe200000000d2 */
[----:B------:R-:W-:Y:S01]  /*3bd0*/  IMAD.MOV.U32 R24, RZ, RZ, c[0x0][0x188] ;  /* 0x00006200ff187624 */ /* 0x000fe200078e00ff */
[----:B------:R-:W-:Y:S01]  /*3be0*/  ISETP.GT.AND P1, PT, R0, 0x1d, PT ;  /* 0x0000001d0000780c */ /* 0x000fe20003f24270 */
[----:B0-----:R-:W-:Y:S01]  /*3bf0*/  IMAD.WIDE R80, R23, 0x2, R2 ;  /* 0x0000000217507825 */ /* 0x001fe200078e0202 */
[----:B------:R-:W-:-:S03]  /*3c00*/  PRMT R184, RZ, 0x7610, R184 ;  /* 0x00007610ffb87816 */ /* 0x000fc600000000b8 */
[----:B------:R-:W-:Y:S01]  /*3c10*/  IMAD.WIDE R84, R22, 0x2, R2 ;  /* 0x0000000216547825 */ /* 0x000fe200078e0202 */
[----:B------:R-:W-:Y:S01]  /*3c20*/  PRMT R169, RZ, 0x7610, R169 ;  /* 0x00007610ffa97816 */ /* 0x000fe200000000a9 */
[----:B------:R0:W2:Y:S02]  /*3c30*/  @P3 LDG.E.U16 R210, [R80.64] ;  /* 0x0000000450d23981 */ /* 0x0000a4000c1e1500 */
[----:B------:R-:W-:Y:S02]  /*3c40*/  IMAD.MOV.U32 R22, RZ, RZ, c[0x0][0x188] ;  /* 0x00006200ff167624 */ /* 0x000fe400078e00ff */
[----:B------:R-:W-:Y:S01]  /*3c50*/  IMAD R24, R24, 0x1d, RZ ;  /* 0x0000001d18187824 */ /* 0x000fe200078e02ff */
[----:B------:R-:W-:Y:S01]  /*3c60*/  ISETP.GT.AND P3, PT, R0, 0x38, PT ;  /* 0x000000380000780c */ /* 0x000fe20003f64270 */
[----:B------:R-:W-:Y:S01]  /*3c70*/  IMAD R22, R22, 0x1f, RZ ;  /* 0x0000001f16167824 */ /* 0x000fe200078e02ff */
[----:B------:R-:W-:Y:S01]  /*3c80*/  PRMT R101, RZ, 0x7610, R101 ;  /* 0x00007610ff657816 */ /* 0x000fe20000000065 */
[----:B------:R1:W2:Y:S01]  /*3c90*/  @P2 LDG.E.U16 R184, [R82.64] ;  /* 0x0000000452b82981 */ /* 0x0002a2000c1e1500 */
[----:B------:R-:W-:Y:S01]  /*3ca0*/  ISETP.GT.AND P2, PT, R0, 0x1e, PT ;  /* 0x0000001e0000780c */ /* 0x000fe20003f44270 */
[----:B0-----:R-:W-:-:S02]  /*3cb0*/  IMAD.WIDE R80, R24, 0x2, R2 ;  /* 0x0000000218507825 */ /* 0x001fc400078e0202 */
[----:B------:R0:W2:Y:S02]  /*3cc0*/  @P0 LDG.E.U16 R169, [R34.64] ;  /* 0x0000000422a90981 */ /* 0x0000a4000c1e1500 */
[----:B------:R-:W-:Y:S01]  /*3cd0*/  IMAD.MOV.U32 R23, RZ, RZ, c[0x0][0x188] ;  /* 0x00006200ff177624 */ /* 0x000fe200078e00ff */
[----:B------:R-:W-:Y:S01]  /*3ce0*/  PRMT R203, RZ, 0x7610, R203 ;  /* 0x00007610ffcb7816 */ /* 0x000fe200000000cb */
[----:B------:R1:W2:Y:S01]  /*3cf0*/  @P1 LDG.E.U16 R101, [R80.64] ;  /* 0x0000000450651981 */ /* 0x0002a2000c1e1500 */
[----:B------:R-:W-:Y:S01]  /*3d00*/  ISETP.GT.AND P1, PT, R0, 0x1f, PT ;  /* 0x0000001f0000780c */ /* 0x000fe20003f24270 */
[----:B------:R-:W-:Y:S01]  /*3d10*/  IMAD R23, R23, 0x1e, RZ ;  /* 0x0000001e17177824 */ /* 0x000fe200078e02ff */
[----:B------:R-:W-:Y:S02]  /*3d20*/  PRMT R93, RZ, 0x7610, R93 ;  /* 0x00007610ff5d7816 */ /* 0x000fe4000000005d */
[----:B------:R1:W2:Y:S01]  /*3d30*/  @P3 LDG.E.U16 R203, [R84.64] ;  /* 0x0000000454cb3981 */ /* 0x0002a2000c1e1500 */
[----:B0-----:R-:W-:-:S04]  /*3d40*/  IMAD.WIDE R34, R22, 0x2, R2 ;  /* 0x0000000216227825 */ /* 0x001fc800078e0202 */
[----:B------:R-:W-:Y:S02]  /*3d50*/  IMAD.MOV.U32 R22, RZ, RZ, c[0x0][0x188] ;  /* 0x00006200ff167624 */ /* 0x000fe400078e00ff */
[----:B-1----:R-:W-:-:S04]  /*3d60*/  IMAD.WIDE R82, R23, 0x2, R2 ;  /* 0x0000000217527825 */ /* 0x002fc800078e0202 */
[----:B------:R-:W-:Y:S01]  /*3d70*/  IMAD R22, R22, 0x21, RZ ;  /* 0x0000002116167824 */ /* 0x000fe200078e02ff */
[----:B------:R-:W-:Y:S01]  /*3d80*/  PRMT R85, RZ, 0x7610, R85 ;  /* 0x00007610ff557816 */ /* 0x000fe20000000055 */
[----:B------:R0:W2:Y:S02]  /*3d90*/  @P2 LDG.E.U16 R93, [R82.64] ;  /* 0x00000004525d2981 */ /* 0x0000a4000c1e1500 */
[----:B------:R-:W-:Y:S01]  /*3da0*/  IMAD.WIDE R80, R22, 0x2, R2 ;  /* 0x0000000216507825 */ /* 0x000fe200078e0202 */
[----:B------:R-:W-:Y:S02]  /*3db0*/  ISETP.GT.AND P2, PT, R0, 0x21, PT ;  /* 0x000000210000780c */ /* 0x000fe40003f44270 */
[----:B------:R1:W2:Y:S01]  /*3dc0*/  @P1 LDG.E.U16 R85, [R34.64] ;  /* 0x0000000422551981 */ /* 0x0002a2000c1e1500 */
[----:B------:R-:W-:-:S04]  /*3dd0*/  IMAD.MOV.U32 R22, RZ, RZ, c[0x0][0x188] ;  /* 0x00006200ff167624 */ /* 0x000fc800078e00ff */
[----:B------:R-:W-:Y:S01]  /*3de0*/  IMAD R22, R22, 0x23, RZ ;  /* 0x0000002316167824 */ /* 0x000fe200078e02ff */
[----:B------:R-:W-:-:S03]  /*3df0*/  PRMT R198, RZ, 0x7610, R198 ;  /* 0x00007610ffc67816 */ /* 0x000fc600000000c6 */
[--C-:B-1----:R-:W-:Y:S01]  /*3e00*/  IMAD.WIDE R34, R22, 0x2, R2.reuse ;  /* 0x0000000216227825 */ /* 0x102fe200078e0202 */
[----:B------:R-:W-:Y:S02]  /*3e10*/  ISETP.GT.AND P3, PT, R0, 0x22, PT ;  /* 0x000000220000780c */ /* 0x000fe40003f64270 */
[----:B------:R1:W2:Y:S01]  /*3e20*/  @P2 LDG.E.U16 R198, [R80.64] ;  /* 0x0000000450c62981 */ /* 0x0002a2000c1e1500 */
[----:B------:R-:W-:Y:S02]  /*3e30*/  IMAD.MOV.U32 R22, RZ, RZ, c[0x0][0x188] ;  /* 0x00006200ff167624 */ /* 0x000fe400078e00ff */
[----:B------:R-:W-:Y:S02]  /*3e40*/  IMAD.MOV.U32 R23, RZ, RZ, c[0x0][0x188] ;  /* 0x00006200ff177624 */ /* 0x000fe400078e00ff */
[----:B------:R-:W-:Y:S01]  /*3e50*/  IMAD R22, R22, 0x24, RZ ;  /* 0x0000002416167824 */ /* 0x000fe200078e02ff */
[C---:B------:R-:W-:Y:S01]  /*3e60*/  ISETP.GT.AND P0, PT, R0.reuse, 0x24, PT ;  /* 0x000000240000780c */ /* 0x040fe20003f04270 */
[----:B------:R-:W-:Y:S01]  /*3e70*/  IMAD R23, R23, 0x22, RZ ;  /* 0x0000002217177824 */ /* 0x000fe200078e02ff */
[----:B------:R-:W-:Y:S01]  /*3e80*/  ISETP.GT.AND P4, PT, R0, 0x23, PT ;  /* 0x000000230000780c */ /* 0x000fe20003f84270 */
[----:B-1----:R-:W-:Y:S01]  /*3e90*/  IMAD.WIDE R80, R22, 0x2, R2 ;  /* 0x0000000216507825 */ /* 0x002fe200078e0202 */
[----:B------:R-:W-:-:S03]  /*3ea0*/  PRMT R190, RZ, 0x7610, R190 ;  /* 0x00007610ffbe7816 */ /* 0x000fc600000000be */
[----:B------:R-:W-:Y:S01]  /*3eb0*/  IMAD.MOV.U32 R22, RZ, RZ, c[0x0][0x188] ;  /* 0x00006200ff167624 */ /* 0x000fe200078e00ff */
[----:B------:R-:W-:Y:S01]  /*3ec0*/  ISETP.GT.AND P2, PT, R0, 0x26, PT ;  /* 0x000000260000780c */ /* 0x000fe20003f44270 */
[----:B0-----:R-:W-:Y:S01]  /*3ed0*/  IMAD.WIDE R82, R23, 0x2, R2 ;  /* 0x0000000217527825 */ /* 0x001fe200078e0202 */
[----:B------:R-:W-:-:S03]  /*3ee0*/  PRMT R168, RZ, 0x7610, R168 ;  /* 0x00007610ffa87816 */ /* 0x000fc600000000a8 */
[----:B------:R-:W-:Y:S01]  /*3ef0*/  IMAD.MOV.U32 R23, RZ, RZ, c[0x0][0x188] ;  /* 0x00006200ff177624 */ /* 0x000fe200078e00ff */
[----:B------:R-:W-:Y:S01]  /*3f00*/  PRMT R176, RZ, 0x7610, R176 ;  /* 0x00007610ffb07816 */ /* 0x000fe200000000b0 */
[----:B------:R-:W-:Y:S01]  /*3f10*/  IMAD R22, R22, 0x27, RZ ;  /* 0x0000002716167824 */ /* 0x000fe200078e02ff */
[----:B------:R-:W-:Y:S01]  /*3f20*/  ISETP.GT.AND P1, PT, R0, 0x25, PT ;  /* 0x000000250000780c */ /* 0x000fe20003f24270 */
[----:B------:R-:W-:Y:S01]  /*3f30*/  IMAD.MOV.U32 R24, RZ, RZ, c[0x0][0x188] ;  /* 0x00006200ff187624 */ /* 0x000fe200078e00ff */
[----:B------:R0:W2:Y:S01]  /*3f40*/  @P3 LDG.E.U16 R190, [R82.64] ;  /* 0x0000000452be3981 */ /* 0x0000a2000c1e1500 */
[----:B------:R-:W-:Y:S01]  /*3f50*/  IMAD R23, R23, 0x26, RZ ;  /* 0x0000002617177824 */ /* 0x000fe200078e02ff */
[----:B------:R-:W-:Y:S01]  /*3f60*/  PRMT R92, RZ, 0x7610, R92 ;  /* 0x00007610ff5c7816 */ /* 0x000fe2000000005c */
[----:B------:R-:W-:Y:S01]  /*3f70*/  IMAD R24, R24, 0x25, RZ ;  /* 0x0000002518187824 */ /* 0x000fe200078e02ff */
[----:B------:R1:W2:Y:S01]  /*3f80*/  @P0 LDG.E.U16 R168, [R80.64] ;  /* 0x0000000450a80981 */ /* 0x0002a2000c1e1500 */
[----:B------:R-:W-:-:S03]  /*3f90*/  PRMT R100, RZ, 0x7610, R100 ;  /* 0x00007610ff647816 */ /* 0x000fc60000000064 */
[----:B------:R3:W2:Y:S01]  /*3fa0*/  @P4 LDG.E.U16 R176, [R34.64] ;  /* 0x0000000422b04981 */ /* 0x0006a2000c1e1500 */
[----:B0-----:R-:W-:Y:S01]  /*3fb0*/  IMAD.WIDE R82, R22, 0x2, R2 ;  /* 0x0000000216527825 */ /* 0x001fe200078e0202 */
[----:B------:R-:W-:-:S03]  /*3fc0*/  ISETP.GT.AND P4, PT, R0, 0x2a, PT ;  /* 0x0000002a0000780c */ /* 0x000fc60003f84270 */
[----:B------:R-:W-:Y:S02]  /*3fd0*/  IMAD.MOV.U32 R22, RZ, RZ, c[0x0][0x188] ;  /* 0x00006200ff167624 */ /* 0x000fe400078e00ff */
[----:B-1----:R-:W-:Y:S01]  /*3fe0*/  IMAD.WIDE R80, R23, 0x2, R2 ;  /* 0x0000000217507825 */ /* 0x002fe200078e0202 */
[----:B------:R-:W-:-:S03]  /*3ff0*/  ISETP.GT.AND P0, PT, R0, 0x29, PT ;  /* 0x000000290000780c */ /* 0x000fc60003f04270 */
[----:B------:R-:W-:Y:S01]  /*4000*/  IMAD.MOV.U32 R23, RZ, RZ, c[0x0][0x188] ;  /* 0x00006200ff177624 */ /* 0x000fe200078e00ff */
[----:B------:R0:W2:Y:S01]  /*4010*/  @P2 LDG.E.U16 R92, [R80.64] ;  /* 0x00000004505c2981 */ /* 0x0000a2000c1e1500 */
[----:B------:R-:W-:Y:S02]  /*4020*/  IMAD R22, R22, 0x2a, RZ ;  /* 0x0000002a16167824 */ /* 0x000fe400078e02ff */
[----:B---3--:R-:W-:Y:S01]  /*4030*/  IMAD.WIDE R34, R24, 0x2, R2 ;  /* 0x0000000218227825 */ /* 0x008fe200078e0202 */
[----:B------:R-:W-:-:S03]  /*4040*/  PRMT R189, RZ, 0x7610, R189 ;  /* 0x00007610ffbd7816 */ /* 0x000fc600000000bd */
[----:B------:R-:W-:Y:S01]  /*4050*/  IMAD R23, R23, 0x29, RZ ;  /* 0x0000002917177824 */ /* 0x000fe200078e02ff */
[----:B------:R1:W3:Y:S01]  /*4060*/  @P1 LDG.E.U16 R100, [R34.64] ;  /* 0x0000000422641981 */ /* 0x0002e2000c1e1500 */
[----:B0-----:R-:W-:Y:S01]  /*4070*/  IMAD.WIDE R80, R22, 0x2, R2 ;  /* 0x0000000216507825 */ /* 0x001fe200078e0202 */
[----:B------:R-:W-:-:S03]  /*4080*/  ISETP.GT.AND P1, PT, R0, 0x2b, PT ;  /* 0x0000002b0000780c */ /* 0x000fc60003f24270 */
[----:B------:R-:W-:Y:S01]  /*4090*/  IMAD.MOV.U32 R22, RZ, RZ, c[0x0][0x188] ;  /* 0x00006200ff167624 */ /* 0x000fe200078e00ff */
[----:B------:R-:W-:Y:S01]  /*40a0*/  PRMT R197, RZ, 0x7610, R197 ;  /* 0x00007610ffc57816 */ /* 0x000fe200000000c5 */
[----:B------:R0:W2:Y:S01]  /*40b0*/  @P4 LDG.E.U16 R189, [R80.64] ;  /* 0x0000000450bd4981 */ /* 0x0000a2000c1e1500 */
[----:B-1----:R-:W-:-:S04]  /*40c0*/  IMAD.WIDE R34, R23, 0x2, R2 ;  /* 0x0000000217227825 */ /* 0x002fc800078e0202 */
[----:B------:R-:W-:Y:S01]  /*40d0*/  IMAD.MOV.U32 R23, RZ, RZ, c[0x0][0x188] ;  /* 0x00006200ff177624 */ /* 0x000fe200078e00ff */
[----:B------:R1:W2:Y:S01]  /*40e0*/  @P0 LDG.E.U16 R197, [R34.64] ;  /* 0x0000000422c50981 */ /* 0x0002a2000c1e1500 */
[----:B------:R-:W-:Y:S02]  /*40f0*/  IMAD R22, R22, 0x2c, RZ ;  /* 0x0000002c16167824 */ /* 0x000fe400078e02ff */
[----:B------:R-:W-:Y:S02]  /*4100*/  IMAD R23, R23, 0x2b, RZ ;  /* 0x0000002b17177824 */ /* 0x000fe400078e02ff */
[----:B0-----:R-:W-:Y:S01]  /*4110*/  IMAD.WIDE R80, R22, 0x2, R2 ;  /* 0x0000000216507825 */ /* 0x001fe200078e0202 */
[----:B------:R-:W-:-:S03]  /*4120*/  PRMT R175, RZ, 0x7610, R175 ;  /* 0x00007610ffaf7816 */ /* 0x000fc600000000af */
[----:B------:R-:W-:Y:S01]  /*4130*/  IMAD.MOV.U32 R22, RZ, RZ, c[0x0][0x188] ;  /* 0x00006200ff167624 */ /* 0x000fe200078e00ff */
[----:B------:R-:W-:Y:S01]  /*4140*/  ISETP.GT.AND P0, PT, R0, 0x31, PT ;  /* 0x000000310000780c */ /* 0x000fe20003f04270 */
[----:B-1----:R-:W-:-:S04]  /*4150*/  IMAD.WIDE R34, R23, 0x2, R2 ;  /* 0x0000000217227825 */ /* 0x002fc800078e0202 */
[----:B------:R-:W-:Y:S01]  /*4160*/  IMAD R22, R22, 0x31, RZ ;  /* 0x0000003116167824 */ /* 0x000fe200078e02ff */
[----:B------:R0:W2:Y:S01]  /*4170*/  @P1 LDG.E.U16 R175, [R34.64] ;  /* 0x0000000422af1981 */ /* 0x0000a2000c1e1500 */
[----:B------:R-:W-:Y:S02]  /*4180*/  PRMT R196, RZ, 0x7610, R196 ;  /* 0x00007610ffc47816 */ /* 0x000fe400000000c4 */
[----:B------:R-:W-:Y:S01]  /*4190*/  ISETP.GT.AND P1, PT, R0, 0x39, PT ;  /* 0x000000390000780c */ /* 0x000fe20003f24270 */
[----:B0-----:R-:W-:-:S04]  /*41a0*/  IMAD.WIDE R34, R22, 0x2, R2 ;  /* 0x0000000216227825 */ /* 0x001fc800078e0202 */
[----:B------:R-:W-:Y:S01]  /*41b0*/  IMAD.MOV.U32 R22, RZ, RZ, c[0x0][0x188] ;  /* 0x00006200ff167624 */ /* 0x000fe200078e00ff */
[----:B------:R0:W2:Y:S03]  /*41c0*/  @P0 LDG.E.U16 R196, [R34.64] ;  /* 0x0000000422c40981 */ /* 0x0000a6000c1e1500 */
[----:B------:R-:W-:Y:S01]  /*41d0*/  IMAD R22, R22, 0x39, RZ ;  /* 0x0000003916167824 */ /* 0x000fe200078e02ff */
[----:B------:R-:W-:Y:S02]  /*41e0*/  PRMT R195, RZ, 0x7610, R195 ;  /* 0x00007610ffc37816 */ /* 0x000fe400000000c3 */
[----:B------:R-:W-:Y:S01]  /*41f0*/  ISETP.GT.AND P0, PT, R0, 0x2d, PT ;  /* 0x0000002d0000780c */ /* 0x000fe20003f04270 */
[----:B0-----:R-:W-:-:S04]  /*4200*/  IMAD.WIDE R34, R22, 0x2, R2 ;  /* 0x0000000216227825 */ /* 0x001fc800078e0202 */
[----:B------:R-:W-:Y:S01]  /*4210*/  IMAD.MOV.U32 R22, RZ, RZ, c[0x0][0x188] ;  /* 0x00006200ff167624 */ /* 0x000fe200078e00ff */
[----:B------:R0:W3:Y:S03]  /*4220*/  @P1 LDG.E.U16 R195, [R34.64] ;  /* 0x0000000422c31981 */ /* 0x0000e6000c1e1500 */
[----:B------:R-:W-:Y:S01]  /*4230*/  IMAD R22, R22, 0x2d, RZ ;  /* 0x0000002d16167824 */ /* 0x000fe200078e02ff */
[----:B------:R-:W-:Y:S02]  /*4240*/  PRMT R99, RZ, 0x7610, R99 ;  /* 0x00007610ff637816 */ /* 0x000fe40000000063 */
[----:B------:R-:W-:Y:S01]  /*4250*/  ISETP.GT.AND P1, PT, R0, 0x2e, PT ;  /* 0x0000002e0000780c */ /* 0x000fe20003f24270 */
[----:B0-----:R-:W-:-:S04]  /*4260*/  IMAD.WIDE R34, R22, 0x2, R2 ;  /* 0x0000000216227825 */ /* 0x001fc800078e0202 */
[----:B------:R-:W-:Y:S01]  /*4270*/  IMAD.MOV.U32 R22, RZ, RZ, c[0x0][0x188] ;  /* 0x00006200ff167624 */ /* 0x000fe200078e00ff */
[----:B------:R-:W-:Y:S01]  /*4280*/  ISETP.GT.AND P3, PT, R0, 0x27, PT ;  /* 0x000000270000780c */ /* 0x000fe20003f64270 */
[----:B------:R0:W3:Y:S02]  /*4290*/  @P0 LDG.E.U16 R99, [R34.64] ;  /* 0x0000000422630981 */ /* 0x0000e4000c1e1500 */
[----:B------:R-:W-:Y:S01]  /*42a0*/  IMAD R22, R22, 0x2e, RZ ;  /* 0x0000002e16167824 */ /* 0x000fe200078e02ff */
[----:B------:R-:W-:Y:S02]  /*42b0*/  PRMT R91, RZ, 0x7610, R91 ;  /* 0x00007610ff5b7816 */ /* 0x000fe4000000005b */
[----:B------:R-:W-:Y:S01]  /*42c0*/  PRMT R84, RZ, 0x7610, R84 ;  /* 0x00007610ff547816 */ /* 0x000fe20000000054 */
[----:B0-----:R-:W-:Y:S01]  /*42d0*/  IMAD.WIDE R34, R22, 0x2, R2 ;  /* 0x0000000216227825 */ /* 0x001fe200078e0202 */
[----:B------:R-:W-:-:S05]  /*42e0*/  ISETP.GT.AND P0, PT, R0, 0x2f, PT ;  /* 0x0000002f0000780c */ /* 0x000fca0003f04270 */
[----:B------:R0:W3:Y:S01]  /*42f0*/  @P3 LDG.E.U16 R84, [R82.64] ;  /* 0x0000000452543981 */ /* 0x0000e2000c1e1500 */
[----:B------:R-:W-:-:S03]  /*4300*/  IMAD.MOV.U32 R22, RZ, RZ, c[0x0][0x188] ;  /* 0x00006200ff167624 */ /* 0x000fc600078e00ff */
[----:B------:R1:W3:Y:S01]  /*4310*/  @P1 LDG.E.U16 R91, [R34.64] ;  /* 0x00000004225b1981 */ /* 0x0002e2000c1e1500 */
[----:B------:R-:W-:Y:S01]  /*4320*/  IMAD R22, R22, 0x2f, RZ ;  /* 0x0000002f16167824 */ /* 0x000fe200078e02ff */
[----:B------:R-:W-:Y:S02]  /*4330*/  ISETP.GT.AND P1, PT, R0, 0x32, PT ;  /* 0x000000320000780c */ /* 0x000fe40003f24270 */
[----:B0-----:R-:W-:Y:S01]  /*4340*/  PRMT R83, RZ, 0x7610, R83 ;  /* 0x00007610ff537816 */ /* 0x001fe20000000053 */
[----:B-1----:R-:W-:-:S04]  /*4350*/  IMAD.WIDE R34, R22, 0x2, R2 ;  /* 0x0000000216227825 */ /* 0x002fc800078e0202 */
[----:B------:R-:W-:Y:S01]  /*4360*/  IMAD.MOV.U32 R22, RZ, RZ, c[0x0][0x188] ;  /* 0x00006200ff167624 */ /* 0x000fe200078e00ff */
[----:B------:R0:W3:Y:S03]  /*4370*/  @P0 LDG.E.U16 R83, [R34.64] ;  /* 0x0000000422530981 */ /* 0x0000e6000c1e1500 */
        /* <DEDUP_REMOVED lines=21> */
[----:B------:R-:W-:Y:S01]  /*44d0*/  ISETP.GT.AND P1, PT, R0, 0x36, PT ;  /* 0x000000360000780c */ /* 0x000fe20003f24270 */
[----:B0-----:R-:W-:-:S04]  /*44e0*/  IMAD.WIDE R34, R22, 0x2, R2 ;  /* 0x0000000216227825 */ /* 0x001fc800078e0202 */
[----:B------:R-:W-:Y:S01]  /*44f0*/  IMAD.MOV.U32 R22, RZ, RZ, c[0x0][0x188] ;  /* 0x00006200ff167624 */ /* 0x000fe200078e00ff */
[----:B------:R-:W-:Y:S01]  /*4500*/  PRMT R107, RZ, 0x7610, R107 ;  /* 0x00007610ff6b7816 */ /* 0x000fe2000000006b */
[----:B------:R0:W3:Y:S02]  /*4510*/  @P0 LDG.E.U16 R98, [R34.64] ;  /* 0x0000000422620981 */ /* 0x0000e4000c1e1500 */
[----:B------:R-:W-:Y:S01]  /*4520*/  IMAD R22, R22, 0x36, RZ ;  /* 0x0000003616167824 */ /* 0x000fe200078e02ff */
[----:B------:R-:W-:Y:S02]  /*4530*/  PRMT R90, RZ, 0x7610, R90 ;  /* 0x00007610ff5a7816 */ /* 0x000fe4000000005a */
[----:B------:R1:W3:Y:S01]  /*4540*/  @P2 LDG.E.U16 R107, [R80.64] ;  /* 0x00000004506b2981 */ /* 0x0002e2000c1e1500 */
        /* <DEDUP_REMOVED lines=33> */
[----:B------:R-:W0:Y:S03]  /*4760*/  S2R R23, SR_TID.X ;  /* 0x0000000000177919 */ /* 0x000e260000002100 */
[----:B------:R-:W-:Y:S01]  /*4770*/  IMAD R22, R22, 0x3e, RZ ;  /* 0x0000003e16167824 */ /* 0x000fe200078e02ff */
[----:B------:R1:W3:Y:S01]  /*4780*/  @P1 LDG.E.U16 R97, [R34.64] ;  /* 0x0000000422611981 */ /* 0x0002e2000c1e1500 */
[----:B------:R-:W-:Y:S02]  /*4790*/  ISETP.GT.AND P1, PT, R0, 0x3f, PT ;  /* 0x0000003f0000780c */ /* 0x000fe40003f24270 */
[----:B------:R-:W-:Y:S01]  /*47a0*/  PRMT R89, RZ, 0x7610, R89 ;  /* 0x00007610ff597816 */ /* 0x000fe20000000059 */
[----:B-1----:R-:W-:-:S04]  /*47b0*/  IMAD.WIDE R34, R22, 0x2, R2 ;  /* 0x0000000216227825 */ /* 0x002fc800078e0202 */
[----:B------:R-:W-:Y:S01]  /*47c0*/  IMAD.MOV.U32 R22, RZ, RZ, c[0x0][0x188] ;  /* 0x00006200ff167624 */ /* 0x000fe200078e00ff */
[----:B------:R1:W3:Y:S03]  /*47d0*/  @P0 LDG.E.U16 R89, [R34.64] ;  /* 0x0000000422590981 */ /* 0x0002e6000c1e1500 */
[----:B------:R-:W-:Y:S01]  /*47e0*/  IMAD R22, R22, 0x3f, RZ ;  /* 0x0000003f16167824 */ /* 0x000fe200078e02ff */
[----:B------:R-:W-:-:S03]  /*47f0*/  PRMT R81, RZ, 0x7610, R81 ;  /* 0x00007610ff517816 */ /* 0x000fc60000000051 */
[----:B-1----:R-:W-:-:S05]  /*4800*/  IMAD.WIDE R34, R22, 0x2, R2 ;  /* 0x0000000216227825 */ /* 0x002fca00078e0202 */
[----:B------:R1:W3:Y:S04]  /*4810*/  @P1 LDG.E.U16 R81, [R34.64] ;  /* 0x0000000422511981 */ /* 0x0002e8000c1e1500 */
[----:B------:R-:W-:Y:S01]  /*4820*/  BAR.SYNC.DEFER_BLOCKING 0x0 ;  /* 0x0000000000007b1d */ /* 0x000fe20000010000 */
[----:B0-----:R-:W-:Y:S01]  /*4830*/  LOP3.LUT R24, R23, 0x3f, RZ, 0xc0, !PT ;  /* 0x0000003f17187812 */ /* 0x001fe200078ec0ff */
[----:B------:R-:W-:-:S03]  /*4840*/  IMAD.MOV.U32 R22, RZ, RZ, R211 ;  /* 0x000000ffff167224 */ /* 0x000fc600078e00d3 */
[C---:B------:R-:W-:Y:S01]  /*4850*/  ISETP.GE.AND P0, PT, R24.reuse, R0, PT ;  /* 0x000000001800720c */ /* 0x040fe20003f06270 */
[----:B------:R-:W-:Y:S02]  /*4860*/  IMAD.MOV.U32 R23, RZ, RZ, R181 ;  /* 0x000000ffff177224 */ /* 0x000fe400078e00b5 */
[----:B------:R-:W-:Y:S01]  /*4870*/  IMAD R211, R24, c[0x0][0x18c], RZ ;  /* 0x0000630018d37a24 */ /* 0x000fe200078e02ff */
[----:B------:R-:W-:Y:S01]  /*4880*/  PRMT R80, RZ, 0x7610, R80 ;  /* 0x00007610ff507816 */ /* 0x000fe20000000050 */
[----:B------:R-:W-:Y:S02]  /*4890*/  IMAD.MOV.U32 R76, RZ, RZ, R40 ;  /* 0x000000ffff4c7224 */ /* 0x000fe400078e0028 */
[----:B-1----:R-:W-:Y:S01]  /*48a0*/  IMAD.WIDE R34, R211, 0x2, R22 ;  /* 0x00000002d3227825 */ /* 0x002fe200078e0216 */
[----:B------:R-:W-:-:S03]  /*48b0*/  PRMT R40, RZ, 0x7610, R40 ;  /* 0x00007610ff287816 */ /* 0x000fc60000000028 */
[----:B------:R-:W-:Y:S02]  /*48c0*/  IMAD.MOV.U32 R77, RZ, RZ, R179 ;  /* 0x000000ffff4d7224 */ /* 0x000fe400078e00b3 */
[--C-:B------:R-:W-:Y:S02]  /*48d0*/  IMAD.MOV.U32 R78, RZ, RZ, R43.reuse ;  /* 0x000000ffff4e7224 */ /* 0x100fe400078e002b */
[----:B------:R-:W-:Y:S01]  /*48e0*/  IMAD.MOV.U32 R79, RZ, RZ, R178 ;  /* 0x000000ffff4f7224 */ /* 0x000fe200078e00b2 */
[----:B------:R0:W3:Y:S01]  /*48f0*/  @!P0 LDG.E.U16 R80, [R34.64] ;  /* 0x0000000422508981 */ /* 0x0000e2000c1e1500 */
[----:B------:R-:W-:Y:S01]  /*4900*/  PRMT R43, RZ, 0x7610, R43 ;  /* 0x00007610ff2b7816 */ /* 0x000fe2000000002b */
[----:B0-----:R-:W-:-:S05]  /*4910*/  IMAD.WIDE R34, R211, 0x2, R76 ;  /* 0x00000002d3227825 */ /* 0x001fca00078e024c */
[----:B------:R0:W3:Y:S01]  /*4920*/  @!P0 LDG.E.U16 R40, [R34.64] ;  /* 0x0000000422288981 */ /* 0x0000e2000c1e1500 */
[----:B------:R-:W-:Y:S02]  /*4930*/  IMAD.MOV.U32 R30, RZ, RZ, R212 ;  /* 0x000000ffff1e7224 */ /* 0x000fe400078e00d4 */
[----:B------:R-:W-:Y:S02]  /*4940*/  IMAD.MOV.U32 R31, RZ, RZ, R42 ;  /* 0x000000ffff1f7224 */ /* 0x000fe400078e002a */
[C---:B0-----:R-:W-:Y:S01]  /*4950*/  IMAD.WIDE R34, R211.reuse, 0x2, R78 ;  /* 0x00000002d3227825 */ /* 0x041fe200078e024e */
[----:B------:R2:W-:Y:S04]  /*4960*/  STL.64 [R1+0x60], R2 ;  /* 0x0000600201007387 */ /* 0x0005e80000100a00 */
[----:B------:R0:W4:Y:S01]  /*4970*/  @!P0 LDG.E.U16 R43, [R34.64] ;  /* 0x00000004222b8981 */ /* 0x000122000c1e1500 */
[----:B------:R-:W-:-:S04]  /*4980*/  IMAD.WIDE R178, R211, 0x2, R30 ;  /* 0x00000002d3b27825 */ /* 0x000fc800078e021e */
[----:B--2---:R-:W-:Y:S01]  /*4990*/  IMAD.MOV.U32 R2, RZ, RZ, R214 ;  /* 0x000000ffff027224 */ /* 0x004fe200078e00d6 */
[----:B0-----:R-:W-:Y:S01]  /*49a0*/  PRMT R35, RZ, 0x7610, R35 ;  /* 0x00007610ff237816 */ /* 0x001fe20000000023 */
[----:B------:R-:W-:Y:S02]  /*49b0*/  IMAD.MOV.U32 R3, RZ, RZ, R213 ;  /* 0x000000ffff037224 */ /* 0x000fe400078e00d5 */
[----:B------:R-:W-:Y:S02]  /*49c0*/  IMAD.MOV.U32 R24, RZ, RZ, R218 ;  /* 0x000000ffff187224 */ /* 0x000fe400078e00da */
[----:B------:R-:W-:Y:S01]  /*49d0*/  IMAD.MOV.U32 R25, RZ, RZ, R217 ;  /* 0x000000ffff197224 */ /* 0x000fe200078e00d9 */
[----:B------:R0:W2:Y:S04]  /*49e0*/  @!P0 LDG.E.U16 R35, [R178.64] ;  /* 0x00000004b2238981 */ /* 0x0000a8000c1e1500 */
[----:B------:R1:W-:Y:S01]  /*49f0*/  STL.64 [R1+0x68], R2 ;  /* 0x0000680201007387 */ /* 0x0003e20000100a00 */
[----:B0-----:R-:W-:-:S03]  /*4a00*/  IMAD.WIDE R178, R211, 0x2, R2 ;  /* 0x00000002d3b27825 */ /* 0x001fc600078e0202 */
[----:B------:R-:W-:Y:S01]  /*4a10*/  STL.64 [R1+0x8], R24 ;  /* 0x0000081801007387 */ /* 0x000fe20000100a00 */
[----:B-1----:R-:W-:Y:S02]  /*4a20*/  IMAD.MOV.U32 R2, RZ, RZ, R220 ;  /* 0x000000ffff027224 */ /* 0x002fe400078e00dc */
[----:B------:R-:W-:-:S05]  /*4a30*/  IMAD.MOV.U32 R3, RZ, RZ, R219 ;  /* 0x000000ffff037224 */ /* 0x000fca00078e00db */
[----:B------:R-:W-:Y:S04]  /*4a40*/  STL.64 [R1], R2 ;  /* 0x0000000201007387 */ /* 0x000fe80000100a00 */
[----:B------:R-:W2:Y:S04]  /*4a50*/  LDL.LU R213, [R1+0x10] ;  /* 0x0000100001d57983 */ /* 0x000ea80000300800 */
[----:B------:R-:W4:Y:S01]  /*4a60*/  LDL.LU R212, [R1+0x14] ;  /* 0x0000140001d47983 */ /* 0x000f220000300800 */
[----:B------:R-:W-:-:S03]  /*4a70*/  IMAD.MOV.U32 R29, RZ, RZ, R215 ;  /* 0x000000ffff1d7224 */ /* 0x000fc600078e00d7 */
[----:B------:R-:W5:Y:S01]  /*4a80*/  LDL.LU R215, [R1+0x18] ;  /* 0x0000180001d77983 */ /* 0x000f620000300800 */
[----:B------:R-:W-:Y:S01]  /*4a90*/  PRMT R42, RZ, 0x7610, R42 ;  /* 0x00007610ff2a7816 */ /* 0x000fe2000000002a */
[----:B------:R-:W-:Y:S01]  /*4aa0*/  IMAD.MOV.U32 R28, RZ, RZ, R216 ;  /* 0x000000ffff1c7224 */ /* 0x000fe200078e00d8 */
[----:B------:R-:W-:Y:S01]  /*4ab0*/  PRMT R34, RZ, 0x7610, R34 ;  /* 0x00007610ff227816 */ /* 0x000fe20000000022 */
[----:B------:R0:W-:Y:S04]  /*4ac0*/  STS.U16 [R207], R41 ;  /* 0x00000029cf007388 */ /* 0x0001e80000000400 */
[----:B------:R1:W5:Y:S04]  /*4ad0*/  @!P0 LDG.E.U16 R42, [R178.64] ;  /* 0x00000004b22a8981 */ /* 0x000368000c1e1500 */
[----:B------:R0:W-:Y:S01]  /*4ae0*/  STS.U16 [R207+0x1000], R177 ;  /* 0x001000b1cf007388 */ /* 0x0001e20000000400 */
[----:B------:R-:W-:-:S03]  /*4af0*/  IMAD.MOV.U32 R26, RZ, RZ, R224 ;  /* 0x000000ffff1a7224 */ /* 0x000fc600078e00e0 */
[----:B------:R0:W-:Y:S01]  /*4b00*/  STS.U16 [R207+0x2000], R180 ;  /* 0x002000b4cf007388 */ /* 0x0001e20000000400 */
[----:B-1----:R-:W-:Y:S01]  /*4b10*/  IMAD.WIDE R178, R211, 0x2, R28 ;  /* 0x00000002d3b27825 */ /* 0x002fe200078e021c */
[----:B0-----:R-:W-:-:S03]  /*4b20*/  PRMT R41, RZ, 0x7610, R41 ;  /* 0x00007610ff297816 */ /* 0x001fc60000000029 */
[----:B------:R-:W-:Y:S01]  /*4b30*/  IMAD.MOV.U32 R27, RZ, RZ, R223 ;  /* 0x000000ffff1b7224 */ /* 0x000fe200078e00df */
[----:B------:R0:W5:Y:S01]  /*4b40*/  @!P0 LDG.E.U16 R34, [R178.64] ;  /* 0x00000004b2228981 */ /* 0x000162000c1e1500 */
[----:B------:R-:W-:Y:S02]  /*4b50*/  PRMT R177, RZ, 0x7610, R177 ;  /* 0x00007610ffb17816 */ /* 0x000fe400000000b1 */
[----:B------:R-:W-:Y:S01]  /*4b60*/  LOP3.LUT R251, R251, R250, RZ, 0x3c, !PT ;  /* 0x000000fafbfb7212 */ /* 0x000fe200078e3cff */
[----:B------:R-:W-:Y:S01]  /*4b70*/  STS.U16 [R207+0x3000], R183 ;  /* 0x003000b7cf007388 */ /* 0x000fe20000000400 */
[----:B------:R-:W-:-:S03]  /*4b80*/  LOP3.LUT R249, R249, R248, RZ, 0x3c, !PT ;  /* 0x000000f8f9f97212 */ /* 0x000fc600078e3cff */
[----:B------:R-:W-:Y:S01]  /*4b90*/  STS.U16 [R207+0x4000], R182 ;  /* 0x004000b6cf007388 */ /* 0x000fe20000000400 */
[----:B0-----:R-:W-:Y:S01]  /*4ba0*/  IMAD.WIDE R178, R211, 0x2, R24 ;  /* 0x00000002d3b27825 */ /* 0x001fe200078e0218 */
[----:B------:R-:W-:Y:S02]  /*4bb0*/  LOP3.LUT R247, R247, R246, RZ, 0x3c, !PT ;  /* 0x000000f6f7f77212 */ /* 0x000fe400078e3cff */
[----:B------:R-:W-:Y:S04]  /*4bc0*/  STS.U16 [R207+0x6000], R184 ;  /* 0x006000b8cf007388 */ /* 0x000fe80000000400 */
[----:B------:R0:W5:Y:S01]  /*4bd0*/  @!P0 LDG.E.U16 R41, [R178.64] ;  /* 0x00000004b2298981 */ /* 0x000162000c1e1500 */
[----:B------:R-:W-:Y:S02]  /*4be0*/  IMAD.MOV.U32 R24, RZ, RZ, R222 ;  /* 0x000000ffff187224 */ /* 0x000fe400078e00de */
[----:B------:R-:W-:Y:S01]  /*4bf0*/  IMAD.MOV.U32 R25, RZ, RZ, R221 ;  /* 0x000000ffff197224 */ /* 0x000fe200078e00dd */
[----:B------:R-:W-:Y:S01]  /*4c00*/  LOP3.LUT R245, R245, R244, RZ, 0x3c, !PT ;  /* 0x000000f4f5f57212 */ /* 0x000fe200078e3cff */
[----:B------:R-:W-:Y:S01]  /*4c10*/  STS.U16 [R207+0x7000], R203 ;  /* 0x007000cbcf007388 */ /* 0x000fe20000000400 */
[----:B------:R-:W-:-:S03]  /*4c20*/  LOP3.LUT R243, R243, R242, RZ, 0x3c, !PT ;  /* 0x000000f2f3f37212 */ /* 0x000fc600078e3cff */
[----:B------:R1:W-:Y:S01]  /*4c30*/  STS.U16 [R207+0x5000], R210 ;  /* 0x005000d2cf007388 */ /* 0x0003e20000000400 */
[----:B0-----:R-:W-:Y:S01]  /*4c40*/  IMAD.WIDE R178, R211, 0x2, R2 ;  /* 0x00000002d3b27825 */ /* 0x001fe200078e0202 */
[----:B------:R-:W-:Y:S02]  /*4c50*/  LOP3.LUT R241, R241, R240, RZ, 0x3c, !PT ;  /* 0x000000f0f1f17212 */ /* 0x000fe400078e3cff */
[----:B------:R-:W-:Y:S01]  /*4c60*/  LOP3.LUT R239, R239, R238, RZ, 0x3c, !PT ;  /* 0x000000eeefef7212 */ /* 0x000fe200078e3cff */
[----:B------:R-:W5:Y:S01]  /*4c70*/  LDL.LU R214, [R1+0x1c] ;  /* 0x00001c0001d67983 */ /* 0x000f620000300800 */
[----:B------:R-:W-:-:S03]  /*4c80*/  IMAD.WIDE R180, R211, 0x2, R24 ;  /* 0x00000002d3b47825 */ /* 0x000fc600078e0218 */
[----:B------:R0:W5:Y:S01]  /*4c90*/  @!P0 LDG.E.U16 R177, [R178.64] ;  /* 0x00000004b2b18981 */ /* 0x000162000c1e1500 */
[----:B------:R-:W-:Y:S01]  /*4ca0*/  IMAD.MOV.U32 R2, RZ, RZ, R226 ;  /* 0x000000ffff027224 */ /* 0x000fe200078e00e2 */
[----:B------:R-:W-:Y:S01]  /*4cb0*/  LOP3.LUT R250, R251, R250, RZ, 0x3c, !PT ;  /* 0x000000fafbfa7212 */ /* 0x000fe200078e3cff */
[----:B------:R-:W-:Y:S01]  /*4cc0*/  IMAD.MOV.U32 R3, RZ, RZ, R225 ;  /* 0x000000ffff037224 */ /* 0x000fe200078e00e1 */
[----:B------:R-:W-:Y:S01]  /*4cd0*/  LOP3.LUT R248, R249, R248, RZ, 0x3c, !PT ;  /* 0x000000f8f9f87212 */ /* 0x000fe200078e3cff */
[----:B-1----:R-:W5:Y:S01]  /*4ce0*/  LDL.LU R210, [R1+0x24] ;  /* 0x0000240001d27983 */ /* 0x002f620000300800 */
[----:B0-----:R-:W-:Y:S02]  /*4cf0*/  PRMT R178, RZ, 0x7610, R178 ;  /* 0x00007610ffb27816 */ /* 0x001fe400000000b2 */
[----:B------:R-:W-:-:S04]  /*4d00*/  PRMT R179, RZ, 0x7610, R179 ;  /* 0x00007610ffb37816 */ /* 0x000fc800000000b3 */
[----:B------:R0:W5:Y:S01]  /*4d10*/  @!P0 LDG.E.U16 R178, [R180.64] ;  /* 0x00000004b4b28981 */ /* 0x000162000c1e1500 */
[----:B------:R-:W-:Y:S01]  /*4d20*/  IMAD.WIDE R182, R211, 0x2, R2 ;  /* 0x00000002d3b67825 */ /* 0x000fe200078e0202 */
[----:B------:R-:W-:-:S03]  /*4d30*/  LOP3.LUT R251, R251, R250, RZ, 0x3c, !PT ;  /* 0x000000fafbfb7212 */ /* 0x000fc600078e3cff */
[----:B0-----:R-:W-:-:S05]  /*4d40*/  IMAD.WIDE R180, R211, 0x2, R26 ;  /* 0x00000002d3b47825 */ /* 0x001fca00078e021a */
[----:B------:R0:W5:Y:S01]  /*4d50*/  @!P0 LDG.E.U16 R179, [R180.64] ;  /* 0x00000004b4b38981 */ /* 0x000162000c1e1500 */
[----:B------:R-:W-:Y:S02]  /*4d60*/  LOP3.LUT R249, R249, R248, RZ, 0x3c, !PT ;  /* 0x000000f8f9f97212 */ /* 0x000fe400078e3cff */
[----:B0-----:R-:W-:Y:S02]  /*4d70*/  PRMT R180, RZ, 0x7610, R180 ;  /* 0x00007610ffb47816 */ /* 0x001fe400000000b4 */
[----:B------:R-:W-:-:S04]  /*4d80*/  PRMT R181, RZ, 0x7610, R181 ;  /* 0x00007610ffb57816 */ /* 0x000fc800000000b5 */
[----:B------:R0:W5:Y:S01]  /*4d90*/  @!P0 LDG.E.U16 R180, [R182.64] ;  /* 0x00000004b6b48981 */ /* 0x000162000c1e1500 */
[----:B------:R-:W-:Y:S02]  /*4da0*/  LOP3.LUT R246, R247, R246, RZ, 0x3c, !PT ;  /* 0x000000f6f7f67212 */ /* 0x000fe400078e3cff */
[----:B------:R-:W-:Y:S01]  /*4db0*/  PRMT R184, RZ, 0x7610, R184 ;  /* 0x00007610ffb87816 */ /* 0x000fe200000000b8 */
[----:B0-----:R-:W-:Y:S01]  /*4dc0*/  IMAD.WIDE R182, R211, 0x2, R250 ;  /* 0x00000002d3b67825 */ /* 0x001fe200078e02fa */
[----:B------:R-:W-:-:S04]  /*4dd0*/  LOP3.LUT R247, R247, R246, RZ, 0x3c, !PT ;  /* 0x000000f6f7f77212 */ /* 0x000fc800078e3cff */
[----:B------:R0:W5:Y:S01]  /*4de0*/  @!P0 LDG.E.U16 R181, [R182.64] ;  /* 0x00000004b6b58981 */ /* 0x000162000c1e1500 */
[----:B------:R-:W-:Y:S02]  /*4df0*/  LOP3.LUT R244, R245, R244, RZ, 0x3c, !PT ;  /* 0x000000f4f5f47212 */ /* 0x000fe400078e3cff */
[----:B------:R-:W-:Y:S02]  /*4e00*/  LOP3.LUT R216, R207, 0x10, RZ, 0x3c, !PT ;  /* 0x00000010cfd87812 */ /* 0x000fe400078e3cff */
[----:B------:R-:W-:Y:S01]  /*4e10*/  PRMT R203, RZ, 0x7610, R203 ;  /* 0x00007610ffcb7816 */ /* 0x000fe200000000cb */
[----:B0-----:R-:W-:Y:S01]  /*4e20*/  IMAD.WIDE R182, R211, 0x2, R248 ;  /* 0x00000002d3b67825 */ /* 0x001fe200078e02f8 */
[----:B------:R-:W-:-:S04]  /*4e30*/  LOP3.LUT R245, R245, R244, RZ, 0x3c, !PT ;  /* 0x000000f4f5f57212 */ /* 0x000fc800078e3cff */
[----:B------:R0:W5:Y:S01]  /*4e40*/  @!P0 LDG.E.U16 R184, [R182.64] ;  /* 0x00000004b6b88981 */ /* 0x000162000c1e1500 */
[----:B------:R-:W-:-:S03]  /*4e50*/  LOP3.LUT R242, R243, R242, RZ, 0x3c, !PT ;  /* 0x000000f2f3f27212 */ /* 0x000fc600078e3cff */
[----:B------:R1:W-:Y:S01]  /*4e60*/  STS.U16 [R216+0x200], R202 ;  /* 0x000200cad8007388 */ /* 0x0003e20000000400 */
[----:B0-----:R-:W-:Y:S01]  /*4e70*/  IMAD.WIDE R182, R211, 0x2, R246 ;  /* 0x00000002d3b67825 */ /* 0x001fe200078e02f6 */
[----:B------:R-:W-:Y:S02]  /*4e80*/  LOP3.LUT R243, R243, R242, RZ, 0x3c, !PT ;  /* 0x000000f2f3f37212 */ /* 0x000fe400078e3cff */
[----:B-1----:R-:W-:Y:S02]  /*4e90*/  PRMT R202, RZ, 0x7610, R202 ;  /* 0x00007610ffca7816 */ /* 0x002fe400000000ca */
[----:B------:R0:W5:Y:S01]  /*4ea0*/  @!P0 LDG.E.U16 R203, [R182.64] ;  /* 0x00000004b6cb8981 */ /* 0x000162000c1e1500 */
[----:B------:R-:W-:-:S03]  /*4eb0*/  LOP3.LUT R240, R241, R240, RZ, 0x3c, !PT ;  /* 0x000000f0f1f07212 */ /* 0x000fc600078e3cff */
[----:B------:R1:W-:Y:S01]  /*4ec0*/  STS.U16 [R216+0x1200], R201 ;  /* 0x001200c9d8007388 */ /* 0x0003e20000000400 */
[----:B0-----:R-:W-:Y:S01]  /*4ed0*/  IMAD.WIDE R182, R211, 0x2, R244 ;  /* 0x00000002d3b67825 */ /* 0x001fe200078e02f4 */
[----:B------:R-:W-:Y:S02]  /*4ee0*/  LOP3.LUT R241, R241, R240, RZ, 0x3c, !PT ;  /* 0x000000f0f1f17212 */ /* 0x000fe400078e3cff */
[----:B-1----:R-:W-:Y:S02]  /*4ef0*/  PRMT R201, RZ, 0x7610, R201 ;  /* 0x00007610ffc97816 */ /* 0x002fe400000000c9 */
[----:B------:R0:W5:Y:S01]  /*4f00*/  @!P0 LDG.E.U16 R202, [R182.64] ;  /* 0x00000004b6ca8981 */ /* 0x000162000c1e1500 */
[----:B------:R-:W-:Y:S02]  /*4f10*/  LOP3.LUT R238, R239, R238, RZ, 0x3c, !PT ;  /* 0x000000eeefee7212 */ /* 0x000fe400078e3cff */
[----:B------:R-:W-:Y:S01]  /*4f20*/  LOP3.LUT R237, R237, R236, RZ, 0x3c, !PT ;  /* 0x000000eceded7212 */ /* 0x000fe200078e3cff */
[----:B------:R1:W-:Y:S01]  /*4f30*/  STS.U16 [R216+0x2200], R200 ;  /* 0x002200c8d8007388 */ /* 0x0003e20000000400 */
[----:B0-----:R-:W-:Y:S01]  /*4f40*/  IMAD.WIDE R182, R211, 0x2, R242 ;  /* 0x00000002d3b67825 */ /* 0x001fe200078e02f2 */
[----:B------:R-:W-:-:S02]  /*4f50*/  LOP3.LUT R239, R239, R238, RZ, 0x3c, !PT ;  /* 0x000000eeefef7212 */ /* 0x000fc400078e3cff */
[----:B-1----:R-:W-:Y:S02]  /*4f60*/  PRMT R200, RZ, 0x7610, R200 ;  /* 0x00007610ffc87816 */ /* 0x002fe400000000c8 */
[----:B------:R0:W5:Y:S01]  /*4f70*/  @!P0 LDG.E.U16 R201, [R182.64] ;  /* 0x00000004b6c98981 */ /* 0x000162000c1e1500 */
[----:B------:R-:W-:Y:S02]  /*4f80*/  LOP3.LUT R236, R237, R236, RZ, 0x3c, !PT ;  /* 0x000000ecedec7212 */ /* 0x000fe400078e3cff */
[----:B------:R-:W-:Y:S01]  /*4f90*/  LOP3.LUT R235, R235, R234, RZ, 0x3c, !PT ;  /* 0x000000eaebeb7212 */ /* 0x000fe200078e3cff */
[----:B------:R1:W-:Y:S01]  /*4fa0*/  STS.U16 [R216+0x3200], R199 ;  /* 0x003200c7d8007388 */ /* 0x0003e20000000400 */
[----:B0-----:R-:W-:Y:S01]  /*4fb0*/  IMAD.WIDE R182, R211, 0x2, R240 ;  /* 0x00000002d3b67825 */ /* 0x001fe200078e02f0 */
[----:B------:R-:W-:Y:S02]  /*4fc0*/  LOP3.LUT R237, R237, R236, RZ, 0x3c, !PT ;  /* 0x000000eceded7212 */ /* 0x000fe400078e3cff */
[----:B-1----:R-:W-:-:S02]  /*4fd0*/  PRMT R199, RZ, 0x7610, R199 ;  /* 0x00007610ffc77816 */ /* 0x002fc400000000c7 */
[----:B------:R0:W5:Y:S01]  /*4fe0*/  @!P0 LDG.E.U16 R200, [R182.64] ;  /* 0x00000004b6c88981 */ /* 0x000162000c1e1500 */
[----:B------:R-:W-:Y:S02]  /*4ff0*/  LOP3.LUT R234, R235, R234, RZ, 0x3c, !PT ;  /* 0x000000eaebea7212 */ /* 0x000fe400078e3cff */
[----:B------:R-:W-:Y:S01]  /*5000*/  LOP3.LUT R233, R233, R232, RZ, 0x3c, !PT ;  /* 0x000000e8e9e97212 */ /* 0x000fe200078e3cff */
[----:B------:R1:W-:Y:S01]  /*5010*/  STS.U16 [R216+0x4200], R198 ;  /* 0x004200c6d8007388 */ /* 0x0003e20000000400 */
[----:B0-----:R-:W-:Y:S01]  /*5020*/  IMAD.WIDE R182, R211, 0x2, R238 ;  /* 0x00000002d3b67825 */ /* 0x001fe200078e02ee */
[----:B------:R-:W-:Y:S02]  /*5030*/  LOP3.LUT R235, R235, R234, RZ, 0x3c, !PT ;  /* 0x000000eaebeb7212 */ /* 0x000fe400078e3cff */
[----:B-1----:R-:W-:Y:S02]  /*5040*/  PRMT R198, RZ, 0x7610, R198 ;  /* 0x00007610ffc67816 */ /* 0x002fe400000000c6 */
[----:B------:R0:W5:Y:S01]  /*5050*/  @!P0 LDG.E.U16 R199, [R182.64] ;  /* 0x00000004b6c78981 */ /* 0x000162000c1e1500 */
[----:B------:R-:W-:-:S02]  /*5060*/  LOP3.LUT R232, R233, R232, RZ, 0x3c, !PT ;  /* 0x000000e8e9e87212 */ /* 0x000fc400078e3cff */
[----:B------:R-:W-:Y:S01]  /*5070*/  LOP3.LUT R231, R231, R230, RZ, 0x3c, !PT ;  /* 0x000000e6e7e77212 */ /* 0x000fe200078e3cff */
        /* <DEDUP_REMOVED lines=12> */
[----:B------:R-:W-:-:S03]  /*5140*/  LOP3.LUT R228, R229, R228, RZ, 0x3c, !PT ;  /* 0x000000e4e5e47212 */ /* 0x000fc600078e3cff */
[----:B---3--:R1:W-:Y:S01]  /*5150*/  STS.U16 [R216+0x7200], R195 ;  /* 0x007200c3d8007388 */ /* 0x0083e20000000400 */
[----:B0-----:R-:W-:Y:S01]  /*5160*/  IMAD.WIDE R182, R211, 0x2, R232 ;  /* 0x00000002d3b67825 */ /* 0x001fe200078e02e8 */
[----:B------:R-:W-:Y:S02]  /*5170*/  LOP3.LUT R229, R229, R228, RZ, 0x3c, !PT ;  /* 0x000000e4e5e57212 */ /* 0x000fe400078e3cff */
[----:B-1----:R-:W-:Y:S02]  /*5180*/  PRMT R195, RZ, 0x7610, R195 ;  /* 0x00007610ffc37816 */ /* 0x002fe400000000c3 */
[----:B------:R0:W3:Y:S02]  /*5190*/  @!P0 LDG.E.U16 R196, [R182.64] ;  /* 0x00000004b6c48981 */ /* 0x0000e4000c1e1500 */
[----:B0-----:R-:W-:-:S05]  /*51a0*/  IMAD.WIDE R182, R211, 0x2, R230 ;  /* 0x00000002d3b67825 */ /* 0x001fca00078e02e6 */
[----:B------:R0:W3:Y:S02]  /*51b0*/  @!P0 LDG.E.U16 R195, [R182.64] ;  /* 0x00000004b6c38981 */ /* 0x0000e4000c1e1500 */
[----:B0-----:R-:W-:Y:S02]  /*51c0*/  IMAD.WIDE R182, R211, 0x2, R228 ;  /* 0x00000002d3b67825 */ /* 0x001fe400078e02e4 */
[----:B------:R-:W3:Y:S02]  /*51d0*/  LDL.LU R211, [R1+0x20] ;  /* 0x0000200001d37983 */ /* 0x000ee40000300800 */
[----:B--2---:R-:W-:Y:S02]  /*51e0*/  IMAD.MOV.U32 R225, RZ, RZ, R213 ;  /* 0x000000ffffe17224 */ /* 0x004fe400078e00d5 */
[----:B------:R-:W2:Y:S01]  /*51f0*/  LDL.LU R213, [R1+0x28] ;  /* 0x0000280001d57983 */ /* 0x000ea20000300800 */
[----:B----4-:R-:W-:-:S03]  /*5200*/  IMAD.MOV.U32 R224, RZ, RZ, R212 ;  /* 0x000000ffffe07224 */ /* 0x010fc600078e00d4 */
[----:B------:R-:W4:Y:S04]  /*5210*/  LDL.LU R212, [R1+0x2c] ;  /* 0x00002c0001d47983 */ /* 0x000f280000300800 */
[----:B------:R-:W0:Y:S01]  /*5220*/  S2R R216, SR_TID.X ;  /* 0x0000000000d87919 */ /* 0x000e220000002100 */
[----:B------:R-:W-:Y:S02]  /*5230*/  IMAD.MOV.U32 R226, RZ, RZ, R252 ;  /* 0x000000ffffe27224 */ /* 0x000fe400078e00fc */
[----:B-----5:R-:W-:Y:S01]  /*5240*/  IMAD.MOV.U32 R223, RZ, RZ, R215 ;  /* 0x000000ffffdf7224 */ /* 0x020fe200078e00d7 */
[----:B0-----:R-:W-:-:S05]  /*5250*/  LOP3.LUT R216, R216, 0x3f, RZ, 0xc0, !PT ;  /* 0x0000003fd8d87812 */ /* 0x001fca00078ec0ff */
[----:B------:R-:W-:Y:S02]  /*5260*/  IMAD R252, R216, c[0x0][0x18c], RZ ;  /* 0x00006300d8fc7a24 */ /* 0x000fe400078e02ff */
[----:B------:R-:W5:Y:S04]  /*5270*/  LDL.LU R216, [R1+0x30] ;  /* 0x0000300001d87983 */ /* 0x000f680000300800 */
[----:B------:R-:W5:Y:S01]  /*5280*/  LDL.LU R215, [R1+0x34] ;  /* 0x0000340001d77983 */ /* 0x000f620000300800 */
[----:B------:R-:W-:Y:S01]  /*5290*/  IMAD.MOV.U32 R220, RZ, RZ, R210 ;  /* 0x000000ffffdc7224 */ /* 0x000fe200078e00d2 */
[----:B------:R-:W-:-:S05]  /*52a0*/  LOP3.LUT R217, R207, 0x20, RZ, 0x3c, !PT ;  /* 0x00000020cfd97812 */ /* 0x000fca00078e3cff */
[----:B------:R0:W-:Y:S01]  /*52b0*/  STS.U16 [R217+0x400], R194 ;  /* 0x000400c2d9007388 */ /* 0x0001e20000000400 */
[----:B------:R-:W-:-:S03]  /*52c0*/  IMAD.MOV.U32 R222, RZ, RZ, R214 ;  /* 0x000000ffffde7224 */ /* 0x000fc600078e00d6 */
[----:B------:R1:W-:Y:S01]  /*52d0*/  STS.U16 [R217+0x1400], R193 ;  /* 0x001400c1d9007388 */ /* 0x0003e20000000400 */
[----:B0-----:R-:W-:-:S03]  /*52e0*/  PRMT R194, RZ, 0x7610, R194 ;  /* 0x00007610ffc27816 */ /* 0x001fc600000000c2 */
[----:B------:R-:W0:Y:S01]  /*52f0*/  S2R R214, SR_TID.X ;  /* 0x0000000000d67919 */ /* 0x000e220000002100 */
[----:B-1----:R-:W-:-:S03]  /*5300*/  PRMT R193, RZ, 0x7610, R193 ;  /* 0x00007610ffc17816 */ /* 0x002fc600000000c1 */
[----:B------:R1:W5:Y:S04]  /*5310*/  @!P0 LDG.E.U16 R194, [R182.64] ;  /* 0x00000004b6c28981 */ /* 0x000368000c1e1500 */
[----:B------:R1:W-:Y:S02]  /*5320*/  STS.U16 [R217+0x2400], R192 ;  /* 0x002400c0d9007388 */ /* 0x0003e40000000400 */
[----:B-1----:R-:W-:Y:S01]  /*5330*/  IMAD.WIDE R182, R252, 0x2, R226 ;  /* 0x00000002fcb67825 */ /* 0x002fe200078e02e2 */
[----:B------:R-:W-:-:S04]  /*5340*/  PRMT R192, RZ, 0x7610, R192 ;  /* 0x00007610ffc07816 */ /* 0x000fc800000000c0 */
[----:B------:R1:W5:Y:S04]  /*5350*/  @!P0 LDG.E.U16 R193, [R182.64] ;  /* 0x00000004b6c18981 */ /* 0x000368000c1e1500 */
[----:B------:R0:W-:Y:S01]  /*5360*/  STS.U16 [R217+0x3400], R191 ;  /* 0x003400bfd9007388 */ /* 0x0001e20000000400 */
[----:B-1----:R-:W-:Y:S01]  /*5370*/  IMAD.WIDE R182, R252, 0x2, R224 ;  /* 0x00000002fcb67825 */ /* 0x002fe200078e02e0 */
[----:B0-----:R-:W-:-:S04]  /*5380*/  PRMT R191, RZ, 0x7610, R191 ;  /* 0x00007610ffbf7816 */ /* 0x001fc800000000bf */
[----:B------:R0:W5:Y:S04]  /*5390*/  @!P0 LDG.E.U16 R192, [R182.64] ;  /* 0x00000004b6c08981 */ /* 0x000168000c1e1500 */
[----:B------:R1:W-:Y:S01]  /*53a0*/  STS.U16 [R217+0x4400], R190 ;  /* 0x004400bed9007388 */ /* 0x0003e20000000400 */
[----:B0-----:R-:W-:Y:S01]  /*53b0*/  IMAD.WIDE R182, R252, 0x2, R222 ;  /* 0x00000002fcb67825 */ /* 0x001fe200078e02de */
[----:B-1----:R-:W-:-:S04]  /*53c0*/  PRMT R190, RZ, 0x7610, R190 ;  /* 0x00007610ffbe7816 */ /* 0x002fc800000000be */
[----:B------:R0:W5:Y:S01]  /*53d0*/  @!P0 LDG.E.U16 R191, [R182.64] ;  /* 0x00000004b6bf8981 */ /* 0x000162000c1e1500 */
[----:B------:R-:W-:-:S03]  /*53e0*/  LOP3.LUT R214, R214, 0x3f, RZ, 0xc0, !PT ;  /* 0x0000003fd6d67812 */ /* 0x000fc600078ec0ff */
[----:B------:R1:W-:Y:S04]  /*53f0*/  STS.U16 [R217+0x5400], R189 ;  /* 0x005400bdd9007388 */ /* 0x0003e80000000400 */
[----:B------:R5:W-:Y:S01]  /*5400*/  STS.U16 [R217+0x6400], R188 ;  /* 0x006400bcd9007388 */ /* 0x000be20000000400 */
[----:B-1----:R-:W-:Y:S01]  /*5410*/  PRMT R189, RZ, 0x7610, R189 ;  /* 0x00007610ffbd7816 */ /* 0x002fe200000000bd */
[----:B---3--:R-:W-:Y:S02]  /*5420*/  IMAD.MOV.U32 R221, RZ, RZ, R211 ;  /* 0x000000ffffdd7224 */ /* 0x008fe400078e00d3 */
[----:B------:R-:W3:Y:S04]  /*5430*/  LDL.LU R211, [R1+0x38] ;  /* 0x0000380001d37983 */ /* 0x000ee80000300800 */
[----:B------:R-:W3:Y:S01]  /*5440*/  LDL.LU R210, [R1+0x3c] ;  /* 0x00003c0001d27983 */ /* 0x000ee20000300800 */
[----:B--2---:R-:W-:-:S03]  /*5450*/  IMAD.MOV.U32 R219, RZ, RZ, R213 ;  /* 0x000000ffffdb7224 */ /* 0x004fc600078e00d5 */
[----:B------:R-:W2:Y:S01]  /*5460*/  LDL.LU R213, [R1+0x40] ;  /* 0x0000400001d57983 */ /* 0x000ea20000300800 */
[----:B----4-:R-:W-:-:S03]  /*5470*/  IMAD.MOV.U32 R218, RZ, RZ, R212 ;  /* 0x000000ffffda7224 */ /* 0x010fc600078e00d4 */
[----:B------:R-:W2:Y:S01]  /*5480*/  LDL.LU R212, [R1+0x44] ;  /* 0x0000440001d47983 */ /* 0x000ea20000300800 */
[----:B0-----:R-:W-:-:S05]  /*5490*/  IMAD.WIDE R182, R252, 0x2, R220 ;  /* 0x00000002fcb67825 */ /* 0x001fca00078e02dc */
[----:B------:R0:W4:Y:S02]  /*54a0*/  @!P0 LDG.E.U16 R190, [R182.64] ;  /* 0x00000004b6be8981 */ /* 0x000124000c1e1500 */
[----:B0-----:R-:W-:-:S05]  /*54b0*/  IMAD.WIDE R182, R252, 0x2, R218 ;  /* 0x00000002fcb67825 */ /* 0x001fca00078e02da */
[----:B------:R0:W2:Y:S02]  /*54c0*/  @!P0 LDG.E.U16 R189, [R182.64] ;  /* 0x00000004b6bd8981 */ /* 0x0000a4000c1e1500 */
[----:B0-----:R-:W-:Y:S02]  /*54d0*/  IMAD R183, R214, c[0x0][0x18c], RZ ;  /* 0x00006300d6b77a24 */ /* 0x001fe400078e02ff */
[----:B-----5:R-:W-:Y:S02]  /*54e0*/  IMAD.MOV.U32 R217, RZ, RZ, R216 ;  /* 0x000000ffffd97224 */ /* 0x020fe400078e00d8 */
[----:B------:R-:W-:Y:S02]  /*54f0*/  IMAD.MOV.U32 R216, RZ, RZ, R215 ;  /* 0x000000ffffd87224 */ /* 0x000fe400078e00d7 */
[----:B------:R-:W5:Y:S04]  /*5500*/  LDL.LU R215, [R1+0x48] ;  /* 0x0000480001d77983 */ /* 0x000f680000300800 */
[----:B------:R-:W5:Y:S04]  /*5510*/  LDL.LU R214, [R1+0x4c] ;  /* 0x00004c0001d67983 */ /* 0x000f680000300800 */
[----:B------:R-:W0:Y:S01]  /*5520*/  S2R R252, SR_TID.X ;  /* 0x0000000000fc7919 */ /* 0x000e220000002100 */
[----:B------:R-:W-:Y:S01]  /*5530*/  PRMT R188, RZ, 0x7610, R188 ;  /* 0x00007610ffbc7816 */ /* 0x000fe200000000bc */
[----:B------:R-:W-:-:S05]  /*5540*/  IMAD.WIDE R182, R183, 0x2, R216 ;  /* 0x00000002b7b67825 */ /* 0x000fca00078e02d8 */
[----:B------:R1:W4:Y:S02]  /*5550*/  @!P0 LDG.E.U16 R188, [R182.64] ;  /* 0x00000004b6bc8981 */ /* 0x000324000c1e1500 */
[----:B-1----:R-:W-:Y:S02]  /*5560*/  LOP3.LUT R183, R207, 0x20, RZ, 0x3c, !PT ;  /* 0x00000020cfb77812 */ /* 0x002fe400078e3cff */
[----:B0-----:R-:W-:-:S03]  /*5570*/  LOP3.LUT R252, R252, 0x3f, RZ, 0xc0, !PT ;  /* 0x0000003ffcfc7812 */ /* 0x001fc600078ec0ff */
[----:B------:R0:W-:Y:S02]  /*5580*/  STS.U16 [R183+0x7400], R187 ;  /* 0x007400bbb7007388 */ /* 0x0001e40000000400 */
[----:B0-----:R-:W-:Y:S01]  /*5590*/  IMAD R183, R252, c[0x0][0x18c], RZ ;  /* 0x00006300fcb77a24 */ /* 0x001fe200078e02ff */
[----:B------:R-:W-:Y:S02]  /*55a0*/  PRMT R187, RZ, 0x7610, R187 ;  /* 0x00007610ffbb7816 */ /* 0x000fe400000000bb */
[----:B------:R-:W-:-:S05]  /*55b0*/  LOP3.LUT R252, R207, 0x30, RZ, 0x3c, !PT ;  /* 0x00000030cffc7812 */ /* 0x000fca00078e3cff */
[----:B------:R0:W-:Y:S02]  /*55c0*/  STS.U16 [R252+0x600], R186 ;  /* 0x000600bafc007388 */ /* 0x0001e40000000400 */
[----:B0-----:R-:W-:Y:S02]  /*55d0*/  PRMT R186, RZ, 0x7610, R186 ;  /* 0x00007610ffba7816 */ /* 0x001fe400000000ba */
[----:B------:R0:W-:Y:S02]  /*55e0*/  STS.U16 [R252+0x1600], R185 ;  /* 0x001600b9fc007388 */ /* 0x0001e40000000400 */
[----:B0-----:R-:W-:Y:S02]  /*55f0*/  PRMT R185, RZ, 0x7610, R185 ;  /* 0x00007610ffb97816 */ /* 0x001fe400000000b9 */
[----:B------:R-:W-:Y:S04]  /*5600*/  STS.U16 [R252+0x2600], R33 ;  /* 0x00260021fc007388 */ /* 0x000fe80000000400 */
[----:B------:R-:W-:Y:S04]  /*5610*/  STS.U16 [R252+0x3600], R32 ;  /* 0x00360020fc007388 */ /* 0x000fe80000000400 */
[----:B------:R0:W-:Y:S02]  /*5620*/  STS.U16 [R252+0x4600], R176 ;  /* 0x004600b0fc007388 */ /* 0x0001e40000000400 */
[----:B0-----:R-:W-:Y:S01]  /*5630*/  LOP3.LUT R176, R207, 0x30, RZ, 0x3c, !PT ;  /* 0x00000030cfb07812 */ /* 0x001fe200078e3cff */
[----:B---3--:R-:W-:-:S05]  /*5640*/  IMAD.WIDE R182, R183, 0x2, R210 ;  /* 0x00000002b7b67825 */ /* 0x008fca00078e02d2 */
[----:B------:R0:W3:Y:S04]  /*5650*/  @!P0 LDG.E.U16 R187, [R182.64] ;  /* 0x00000004b6bb8981 */ /* 0x0000e8000c1e1500 */
[----:B0-----:R-:W0:Y:S02]  /*5660*/  S2R R183, SR_TID.X ;  /* 0x0000000000b77919 */ /* 0x001e240000002100 */
[----:B0-----:R-:W-:-:S05]  /*5670*/  LOP3.LUT R183, R183, 0x3f, RZ, 0xc0, !PT ;  /* 0x0000003fb7b77812 */ /* 0x001fca00078ec0ff */
[----:B------:R-:W-:-:S04]  /*5680*/  IMAD R183, R183, c[0x0][0x18c], RZ ;  /* 0x00006300b7b77a24 */ /* 0x000fc800078e02ff */
[----:B--2---:R-:W-:-:S05]  /*5690*/  IMAD.WIDE R182, R183, 0x2, R212 ;  /* 0x00000002b7b67825 */ /* 0x004fca00078e02d4 */
[----:B------:R0:W2:Y:S04]  /*56a0*/  @!P0 LDG.E.U16 R186, [R182.64] ;  /* 0x00000004b6ba8981 */ /* 0x0000a8000c1e1500 */
[----:B0-----:R-:W0:Y:S02]  /*56b0*/  S2R R183, SR_TID.X ;  /* 0x0000000000b77919 */ /* 0x001e240000002100 */
[----:B0-----:R-:W-:-:S05]  /*56c0*/  LOP3.LUT R183, R183, 0x3f, RZ, 0xc0, !PT ;  /* 0x0000003fb7b77812 */ /* 0x001fca00078ec0ff */
[----:B------:R-:W-:-:S04]  /*56d0*/  IMAD R183, R183, c[0x0][0x18c], RZ ;  /* 0x00006300b7b77a24 */ /* 0x000fc800078e02ff */
[----:B-----5:R-:W-:-:S05]  /*56e0*/  IMAD.WIDE R182, R183, 0x2, R214 ;  /* 0x00000002b7b67825 */ /* 0x020fca00078e02d6 */
[----:B------:R0:W5:Y:S01]  /*56f0*/  @!P0 LDG.E.U16 R185, [R182.64] ;  /* 0x00000004b6b98981 */ /* 0x000162000c1e1500 */
[----:B------:R-:W-:-:S03]  /*5700*/  LOP3.LUT R252, R207, 0x40, RZ, 0x3c, !PT ;  /* 0x00000040cffc7812 */ /* 0x000fc600078e3cff */
[----:B------:R-:W-:Y:S04]  /*5710*/  STS.U16 [R176+0x5600], R175 ;  /* 0x005600afb0007388 */ /* 0x000fe80000000400 */
[----:B------:R1:W-:Y:S01]  /*5720*/  STS.U16 [R176+0x6600], R174 ;  /* 0x006600aeb0007388 */ /* 0x0003e20000000400 */
[----:B------:R-:W-:-:S03]  /*5730*/  IMAD.MOV.U32 R32, RZ, RZ, R24 ;  /* 0x000000ffff207224 */ /* 0x000fc600078e0018 */
[----:B------:R4:W-:Y:S01]  /*5740*/  STS.U16 [R176+0x7600], R173 ;  /* 0x007600adb0007388 */ /* 0x0009e20000000400 */
[----:B0-----:R-:W-:Y:S02]  /*5750*/  IMAD.MOV.U32 R182, RZ, RZ, R22 ;  /* 0x000000ffffb67224 */ /* 0x001fe400078e0016 */
[----:B------:R-:W-:Y:S01]  /*5760*/  IMAD.MOV.U32 R183, RZ, RZ, R23 ;  /* 0x000000ffffb77224 */ /* 0x000fe200078e0017 */
[----:B------:R0:W-:Y:S01]  /*5770*/  STS.U16 [R252+0x800], R172 ;  /* 0x000800acfc007388 */ /* 0x0001e20000000400 */
[----:B------:R-:W-:-:S03]  /*5780*/  IMAD.MOV.U32 R33, RZ, RZ, R25 ;  /* 0x000000ffff217224 */ /* 0x000fc600078e0019 */
[----:B------:R0:W-:Y:S01]  /*5790*/  STS.U16 [R252+0x1800], R171 ;  /* 0x001800abfc007388 */ /* 0x0001e20000000400 */
[----:B-1----:R-:W-:Y:S02]  /*57a0*/  IMAD.MOV.U32 R174, RZ, RZ, R26 ;  /* 0x000000ffffae7224 */ /* 0x002fe400078e001a */
[----:B------:R-:W-:Y:S01]  /*57b0*/  IMAD.MOV.U32 R175, RZ, RZ, R27 ;  /* 0x000000ffffaf7224 */ /* 0x000fe200078e001b */
[----:B------:R-:W5:Y:S01]  /*57c0*/  LDL.LU.64 R22, [R1+0xa0] ;  /* 0x0000a00001167983 */ /* 0x000f620000300a00 */
[----:B----4-:R-:W-:-:S03]  /*57d0*/  IMAD.MOV.U32 R173, RZ, RZ, R29 ;  /* 0x000000ffffad7224 */ /* 0x010fc600078e001d */
[----:B------:R1:W-:Y:S01]  /*57e0*/  STS.U16 [R252+0x2800], R170 ;  /* 0x002800aafc007388 */ /* 0x0003e20000000400 */
[----:B0-----:R-:W-:-:S03]  /*57f0*/  IMAD.MOV.U32 R172, RZ, RZ, R28 ;  /* 0x000000ffffac7224 */ /* 0x001fc600078e001c */
[----:B------:R-:W4:Y:S01]  /*5800*/  LDL.LU.64 R24, [R1+0x98] ;  /* 0x0000980001187983 */ /* 0x000f220000300a00 */
[----:B------:R-:W-:-:S03]  /*5810*/  IMAD.MOV.U32 R171, RZ, RZ, R31 ;  /* 0x000000ffffab7224 */ /* 0x000fc600078e001f */
[----:B------:R0:W-:Y:S01]  /*5820*/  STS.U16 [R252+0x3800], R169 ;  /* 0x003800a9fc007388 */ /* 0x0001e20000000400 */
[----:B-1----:R-:W-:-:S03]  /*5830*/  IMAD.MOV.U32 R170, RZ, RZ, R30 ;  /* 0x000000ffffaa7224 */ /* 0x002fc600078e001e */
[----:B------:R-:W4:Y:S04]  /*5840*/  LDL.LU.64 R26, [R1+0x90] ;  /* 0x00009000011a7983 */ /* 0x000f280000300a00 */
[----:B------:R1:W-:Y:S01]  /*5850*/  STS.U16 [R252+0x4800], R168 ;  /* 0x004800a8fc007388 */ /* 0x0003e20000000400 */
[----:B0-----:R-:W-:-:S03]  /*5860*/  IMAD.MOV.U32 R169, RZ, RZ, R77 ;  /* 0x000000ffffa97224 */ /* 0x001fc600078e004d */
[----:B------:R-:W4:Y:S04]  /*5870*/  LDL.LU.64 R28, [R1+0x88] ;  /* 0x00008800011c7983 */ /* 0x000f280000300a00 */
[----:B------:R0:W-:Y:S01]  /*5880*/  STS.U16 [R252+0x5800], R107 ;  /* 0x0058006bfc007388 */ /* 0x0001e20000000400 */
[----:B-1----:R-:W-:-:S03]  /*5890*/  IMAD.MOV.U32 R168, RZ, RZ, R76 ;  /* 0x000000ffffa87224 */ /* 0x002fc600078e004c */
[----:B------:R-:W4:Y:S04]  /*58a0*/  LDL.LU.64 R30, [R1+0x80] ;  /* 0x00008000011e7983 */ /* 0x000f280000300a00 */
[----:B------:R1:W-:Y:S01]  /*58b0*/  STS.U16 [R252+0x6800], R106 ;  /* 0x0068006afc007388 */ /* 0x0003e20000000400 */
[----:B0-----:R-:W-:-:S03]  /*58c0*/  IMAD.MOV.U32 R107, RZ, RZ, R79 ;  /* 0x000000ffff6b7224 */ /* 0x001fc600078e004f */
[----:B------:R-:W4:Y:S01]  /*58d0*/  LDL.LU.64 R76, [R1+0x78] ;  /* 0x00007800014c7983 */ /* 0x000f220000300a00 */
[----:B-1----:R-:W-:-:S03]  /*58e0*/  IMAD.MOV.U32 R106, RZ, RZ, R78 ;  /* 0x000000ffff6a7224 */ /* 0x002fc600078e004e */
[----:B------:R-:W4:Y:S04]  /*58f0*/  LDL.LU.64 R78, [R1+0x70] ;  /* 0x00007000014e7983 */ /* 0x000f280000300a00 */
[----:B------:R0:W-:Y:S01]  /*5900*/  STS.U16 [R252+0x7800], R105 ;  /* 0x00780069fc007388 */ /* 0x0001e20000000400 */
[C---:B------:R-:W-:Y:S02]  /*5910*/  LOP3.LUT R176, R207.reuse, 0x60, RZ, 0x3c, !PT ;  /* 0x00000060cfb07812 */ /* 0x040fe400078e3cff */
[----:B0-----:R-:W-:-:S05]  /*5920*/  LOP3.LUT R252, R207, 0x50, RZ, 0x3c, !PT ;  /* 0x00000050cffc7812 */ /* 0x001fca00078e3cff */
[----:B------:R-:W-:Y:S04]  /*5930*/  STS.U16 [R252+0xa00], R104 ;  /* 0x000a0068fc007388 */ /* 0x000fe80000000400 */
[----:B------:R-:W-:Y:S04]  /*5940*/  STS.U16 [R252+0x1a00], R103 ;  /* 0x001a0067fc007388 */ /* 0x000fe80000000400 */
[----:B------:R-:W-:Y:S04]  /*5950*/  STS.U16 [R252+0x2a00], R102 ;  /* 0x002a0066fc007388 */ /* 0x000fe80000000400 */
[----:B------:R-:W-:Y:S04]  /*5960*/  STS.U16 [R252+0x3a00], R101 ;  /* 0x003a0065fc007388 */ /* 0x000fe80000000400 */
[----:B------:R-:W-:Y:S04]  /*5970*/  STS.U16 [R252+0x4a00], R100 ;  /* 0x004a0064fc007388 */ /* 0x000fe80000000400 */
[----:B------:R-:W-:Y:S04]  /*5980*/  STS.U16 [R252+0x5a00], R99 ;  /* 0x005a0063fc007388 */ /* 0x000fe80000000400 */
[----:B------:R-:W-:Y:S04]  /*5990*/  STS.U16 [R252+0x6a00], R98 ;  /* 0x006a0062fc007388 */ /* 0x000fe80000000400 */
[----:B------:R-:W-:Y:S01]  /*59a0*/  STS.U16 [R252+0x7a00], R97 ;  /* 0x007a0061fc007388 */ /* 0x000fe20000000400 */
[----:B------:R-:W-:-:S03]  /*59b0*/  LOP3.LUT R105, R207, 0x70, RZ, 0x3c, !PT ;  /* 0x00000070cf697812 */ /* 0x000fc600078e3cff */
[----:B------:R-:W-:Y:S04]  /*59c0*/  STS.U16 [R176+0xc00], R96 ;  /* 0x000c0060b0007388 */ /* 0x000fe80000000400 */
[----:B------:R-:W-:Y:S04]  /*59d0*/  STS.U16 [R176+0x1c00], R95 ;  /* 0x001c005fb0007388 */ /* 0x000fe80000000400 */
[----:B------:R-:W-:Y:S04]  /*59e0*/  STS.U16 [R176+0x2c00], R94 ;  /* 0x002c005eb0007388 */ /* 0x000fe80000000400 */
[----:B------:R-:W-:Y:S04]  /*59f0*/  STS.U16 [R176+0x3c00], R93 ;  /* 0x003c005db0007388 */ /* 0x000fe80000000400 */
[----:B------:R-:W-:Y:S04]  /*5a00*/  STS.U16 [R176+0x4c00], R92 ;  /* 0x004c005cb0007388 */ /* 0x000fe80000000400 */
[----:B------:R-:W-:Y:S04]  /*5a10*/  STS.U16 [R176+0x5c00], R91 ;  /* 0x005c005bb0007388 */ /* 0x000fe80000000400 */
[----:B------:R0:W-:Y:S04]  /*5a20*/  STS.U16 [R176+0x6c00], R90 ;  /* 0x006c005ab0007388 */ /* 0x0001e80000000400 */
[----:B------:R-:W-:Y:S04]  /*5a30*/  STS.U16 [R176+0x7c00], R89 ;  /* 0x007c0059b0007388 */ /* 0x000fe80000000400 */
[----:B------:R-:W-:Y:S04]  /*5a40*/  STS.U16 [R105+0xe00], R88 ;  /* 0x000e005869007388 */ /* 0x000fe80000000400 */
[----:B------:R-:W-:Y:S01]  /*5a50*/  STS.U16 [R105+0x1e00], R87 ;  /* 0x001e005769007388 */ /* 0x000fe20000000400 */
[----:B0-----:R-:W-:-:S03]  /*5a60*/  LOP3.LUT R90, R204, 0x40, RZ, 0x3c, !PT ;  /* 0x00000040cc5a7812 */ /* 0x001fc600078e3cff */
[----:B------:R-:W-:Y:S04]  /*5a70*/  STS.U16 [R105+0x2e00], R86 ;  /* 0x002e005669007388 */ /* 0x000fe80000000400 */
        /* <DEDUP_REMOVED lines=17> */
[----:B------:R-:W-:Y:S04]  /*5b90*/  STS.U16 [R204+0xb000], R192 ;  /* 0x00b000c0cc007388 */ /* 0x000fe80000000400 */
[----:B------:R-:W-:Y:S04]  /*5ba0*/  STS.U16 [R204+0xb400], R190 ;  /* 0x00b400becc007388 */ /* 0x000fe80000000400 */
[----:B------:R-:W-:Y:S04]  /*5bb0*/  STS.U16 [R204+0xb800], R188 ;  /* 0x00b800bccc007388 */ /* 0x000fe80000000400 */
[----:B--2---:R-:W-:Y:S04]  /*5bc0*/  STS.U16 [R204+0xbc00], R186 ;  /* 0x00bc00bacc007388 */ /* 0x004fe80000000400 */
        /* <DEDUP_REMOVED lines=9> */
[----:B------:R2:W-:Y:S04]  /*5c60*/  STS.U16 [R90+0xa600], R197 ;  /* 0x00a600c55a007388 */ /* 0x0005e80000000400 */
[----:B------:R0:W-:Y:S04]  /*5c70*/  STS.U16 [R90+0xaa00], R195 ;  /* 0x00aa00c35a007388 */ /* 0x0001e80000000400 */
[----:B------:R0:W-:Y:S04]  /*5c80*/  STS.U16 [R90+0xae00], R193 ;  /* 0x00ae00c15a007388 */ /* 0x0001e80000000400 */
[----:B------:R-:W-:Y:S04]  /*5c90*/  STS.U16 [R90+0xb200], R191 ;  /* 0x00b200bf5a007388 */ /* 0x000fe80000000400 */
[----:B------:R-:W-:Y:S04]  /*5ca0*/  STS.U16 [R90+0xb600], R189 ;  /* 0x00b600bd5a007388 */ /* 0x000fe80000000400 */
[----:B---3--:R3:W-:Y:S04]  /*5cb0*/  STS.U16 [R90+0xba00], R187 ;  /* 0x00ba00bb5a007388 */ /* 0x0087e80000000400 */
[----:B-----5:R-:W-:Y:S04]  /*5cc0*/  STS.U16 [R90+0xbe00], R185 ;  /* 0x00be00b95a007388 */ /* 0x020fe80000000400 */
[----:B------:R-:W-:Y:S01]  /*5cd0*/  BAR.SYNC.DEFER_BLOCKING 0x0 ;  /* 0x0000000000007b1d */ /* 0x000fe20000010000 */
[----:B0-----:R-:W-:-:S02]  /*5ce0*/  IMAD.MOV.U32 R198, RZ, RZ, R106 ;  /* 0x000000ffffc67224 */ /* 0x001fc400078e006a */
[----:B-1----:R-:W-:Y:S02]  /*5cf0*/  IMAD.MOV.U32 R199, RZ, RZ, R107 ;  /* 0x000000ffffc77224 */ /* 0x002fe400078e006b */
[----:B------:R-:W-:Y:S02]  /*5d00*/  IMAD.MOV.U32 R196, RZ, RZ, R168 ;  /* 0x000000ffffc47224 */ /* 0x000fe400078e00a8 */
[----:B--2---:R-:W-:Y:S02]  /*5d10*/  IMAD.MOV.U32 R197, RZ, RZ, R169 ;  /* 0x000000ffffc57224 */ /* 0x004fe400078e00a9 */
[----:B------:R-:W-:Y:S02]  /*5d20*/  IMAD.MOV.U32 R202, RZ, RZ, R170 ;  /* 0x000000ffffca7224 */ /* 0x000fe400078e00aa */
[----:B------:R-:W-:Y:S02]  /*5d30*/  IMAD.MOV.U32 R203, RZ, RZ, R171 ;  /* 0x000000ffffcb7224 */ /* 0x000fe400078e00ab */
[----:B------:R-:W-:-:S02]  /*5d40*/  IMAD.MOV.U32 R200, RZ, RZ, R172 ;  /* 0x000000ffffc87224 */ /* 0x000fc400078e00ac */
[----:B------:R-:W-:Y:S02]  /*5d50*/  IMAD.MOV.U32 R201, RZ, RZ, R173 ;  /* 0x000000ffffc97224 */ /* 0x000fe400078e00ad */
[----:B------:R-:W-:Y:S02]  /*5d60*/  IMAD.MOV.U32 R194, RZ, RZ, R174 ;  /* 0x000000ffffc27224 */ /* 0x000fe400078e00ae */
[----:B------:R-:W-:Y:S02]  /*5d70*/  IMAD.MOV.U32 R195, RZ, RZ, R175 ;  /* 0x000000ffffc37224 */ /* 0x000fe400078e00af */
[----:B------:R-:W-:Y:S04]  /*5d80*/  LDSM.16.MT88.4 R172, [R205] ;  /* 0x00000000cdac783b */ /* 0x000fe80000004200 */
[----:B------:R-:W0:Y:S04]  /*5d90*/  LDSM.16.M88.4 R80, [R208+0x8000] ;  /* 0x00800000d050783b */ /* 0x000e280000000200 */
[----:B------:R-:W1:Y:S04]  /*5da0*/  LDSM.16.M88.4 R84, [R208+0x8800] ;  /* 0x00880000d054783b */ /* 0x000e680000000200 */
[----:B------:R-:W2:Y:S04]  /*5db0*/  LDSM.16.M88.4 R88, [R208+0x9000] ;  /* 0x00900000d058783b */ /* 0x000ea80000000200 */
[----:B------:R-:W5:Y:S04]  /*5dc0*/  LDSM.16.M88.4 R92, [R208+0x9800] ;  /* 0x00980000d05c783b */ /* 0x000f680000000200 */
[----:B------:R-:W2:Y:S04]  /*5dd0*/  LDSM.16.M88.4 R96, [R208+0xa000] ;  /* 0x00a00000d060783b */ /* 0x000ea80000000200 */
[----:B------:R-:W2:Y:S04]  /*5de0*/  LDSM.16.M88.4 R100, [R208+0xa800] ;  /* 0x00a80000d064783b */ /* 0x000ea80000000200 */
[----:B------:R-:W4:Y:S04]  /*5df0*/  LDSM.16.M88.4 R104, [R208+0xb000] ;  /* 0x00b00000d068783b */ /* 0x000f280000000200 */
[----:B------:R-:W4:Y:S04]  /*5e00*/  LDSM.16.M88.4 R168, [R208+0xb800] ;  /* 0x00b80000d0a8783b */ /* 0x000f280000000200 */
[----:B------:R-:W4:Y:S01]  /*5e10*/  LDSM.16.MT88.4 R40, [R205+0x80] ;  /* 0x00008000cd28783b */ /* 0x000f220000004200 */
[----:B------:R-:W-:-:S02]  /*5e20*/  IMAD.MOV.U32 R192, RZ, RZ, R32 ;  /* 0x000000ffffc07224 */ /* 0x000fc400078e0020 */
[----:B------:R-:W-:Y:S01]  /*5e30*/  IMAD.MOV.U32 R193, RZ, RZ, R33 ;  /* 0x000000ffffc17224 */ /* 0x000fe200078e0021 */
[----:B------:R-:W-:Y:S01]  /*5e40*/  LDSM.16.MT88.4 R188, [R205+0x2000] ;  /* 0x00200000cdbc783b */ /* 0x000fe20000004200 */
[----:B------:R-:W-:Y:S02]  /*5e50*/  IMAD.MOV.U32 R186, RZ, RZ, R182 ;  /* 0x000000ffffba7224 */ /* 0x000fe400078e00b6 */
[----:B---3--:R-:W-:Y:S01]  /*5e60*/  IMAD.MOV.U32 R187, RZ, RZ, R183 ;  /* 0x000000ffffbb7224 */ /* 0x008fe200078e00b7 */
[----:B------:R-:W3:Y:S04]  /*5e70*/  LDSM.16.MT88.4 R32, [R205+0x100] ;  /* 0x00010000cd20783b */ /* 0x000ee80000004200 */
[----:B------:R-:W3:Y:S01]  /*5e80*/  LDSM.16.MT88.4 R180, [R205+0x180] ;  /* 0x00018000cdb4783b */ /* 0x000ee20000004200 */
[C---:B0-----:R-:W-:Y:S03]  /*5e90*/  HMMA.16816.F32.BF16 R140, R172.reuse, R80, R140 ;  /* 0x00000050ac8c723c */ /* 0x041fe6000004188c */
[----:B------:R-:W0:Y:S05]  /*5ea0*/  LDSM.16.MT88.4 R176, [R205+0x2080] ;  /* 0x00208000cdb0783b */ /* 0x000e2a0000004200 */
[C---:B-1----:R-:W-:Y:S08]  /*5eb0*/  HMMA.16816.F32.BF16 R144, R172.reuse, R84, R144 ;  /* 0x00000054ac90723c */ /* 0x042ff00000041890 */
[C---:B--2---:R-:W-:Y:S08]  /*5ec0*/  HMMA.16816.F32.BF16 R148, R172.reuse, R88, R148 ;  /* 0x00000058ac94723c */ /* 0x044ff00000041894 */
[C---:B-----5:R-:W-:Y:S08]  /*5ed0*/  HMMA.16816.F32.BF16 R152, R172.reuse, R92, R152 ;  /* 0x0000005cac98723c */ /* 0x060ff00000041898 */
[C---:B------:R-:W-:Y:S08]  /*5ee0*/  HMMA.16816.F32.BF16 R156, R172.reuse, R96, R156 ;  /* 0x00000060ac9c723c */ /* 0x040ff0000004189c */
[C---:B------:R-:W-:Y:S08]  /*5ef0*/  HMMA.16816.F32.BF16 R160, R172.reuse, R100, R160 ;  /* 0x00000064aca0723c */ /* 0x040ff000000418a0 */
[C---:B----4-:R-:W-:Y:S08]  /*5f00*/  HMMA.16816.F32.BF16 R164, R172.reuse, R104, R164 ;  /* 0x00000068aca4723c */ /* 0x050ff000000418a4 */
[----:B------:R-:W-:Y:S01]  /*5f10*/  HMMA.16816.F32.BF16 R136, R172, R168, R136 ;  /* 0x000000a8ac88723c */ /* 0x000fe20000041888 */
[----:B------:R-:W1:Y:S07]  /*5f20*/  LDSM.16.MT88.4 R172, [R205+0x2100] ;  /* 0x00210000cdac783b */ /* 0x000e6e0000004200 */
[C---:B------:R-:W-:Y:S08]  /*5f30*/  HMMA.16816.F32.BF16 R132, R40.reuse, R80, R132 ;  /* 0x000000502884723c */ /* 0x040ff00000041884 */
[C---:B------:R-:W-:Y:S08]  /*5f40*/  HMMA.16816.F32.BF16 R128, R40.reuse, R84, R128 ;  /* 0x000000542880723c */ /* 0x040ff00000041880 */
[C---:B------:R-:W-:Y:S08]  /*5f50*/  HMMA.16816.F32.BF16 R124, R40.reuse, R88, R124 ;  /* 0x00000058287c723c */ /* 0x040ff0000004187c */
[C---:B------:R-:W-:Y:S08]  /*5f60*/  HMMA.16816.F32.BF16 R120, R40.reuse, R92, R120 ;  /* 0x0000005c2878723c */ /* 0x040ff00000041878 */
[C---:B------:R-:W-:Y:S08]  /*5f70*/  HMMA.16816.F32.BF16 R116, R40.reuse, R96, R116 ;  /* 0x000000602874723c */ /* 0x040ff00000041874 */
[C---:B------:R-:W-:Y:S08]  /*5f80*/  HMMA.16816.F32.BF16 R112, R40.reuse, R100, R112 ;  /* 0x000000642870723c */ /* 0x040ff00000041870 */
[C---:B------:R-:W-:Y:S08]  /*5f90*/  HMMA.16816.F32.BF16 R108, R40.reuse, R104, R108 ;  /* 0x00000068286c723c */ /* 0x040ff0000004186c */
[----:B------:R-:W-:Y:S01]  /*5fa0*/  HMMA.16816.F32.BF16 R36, R40, R168, R36 ;  /* 0x000000a82824723c */ /* 0x000fe20000041824 */
[----:B------:R-:W2:Y:S07]  /*5fb0*/  LDSM.16.MT88.4 R40, [R205+0x2180] ;  /* 0x00218000cd28783b */ /* 0x000eae0000004200 */
[C---:B---3--:R-:W-:Y:S08]  /*5fc0*/  HMMA.16816.F32.BF16 R44, R32.reuse, R80, R44 ;  /* 0x00000050202c723c */ /* 0x048ff0000004182c */
[C---:B------:R-:W-:Y:S08]  /*5fd0*/  HMMA.16816.F32.BF16 R48, R32.reuse, R84, R48 ;  /* 0x000000542030723c */ /* 0x040ff00000041830 */
[C---:B------:R-:W-:Y:S08]  /*5fe0*/  HMMA.16816.F32.BF16 R52, R32.reuse, R88, R52 ;  /* 0x000000582034723c */ /* 0x040ff00000041834 */
[C---:B------:R-:W-:Y:S08]  /*5ff0*/  HMMA.16816.F32.BF16 R56, R32.reuse, R92, R56 ;  /* 0x0000005c2038723c */ /* 0x040ff00000041838 */
[C---:B------:R-:W-:Y:S08]  /*6000*/  HMMA.16816.F32.BF16 R60, R32.reuse, R96, R60 ;  /* 0x00000060203c723c */ /* 0x040ff0000004183c */
[C---:B------:R-:W-:Y:S08]  /*6010*/  HMMA.16816.F32.BF16 R64, R32.reuse, R100, R64 ;  /* 0x000000642040723c */ /* 0x040ff00000041840 */
[C---:B------:R-:W-:Y:S08]  /*6020*/  HMMA.16816.F32.BF16 R68, R32.reuse, R104, R68 ;  /* 0x000000682044723c */ /* 0x040ff00000041844 */
[----:B------:R-:W-:Y:S08]  /*6030*/  HMMA.16816.F32.BF16 R72, R32, R168, R72 ;  /* 0x000000a82048723c */ /* 0x000ff00000041848 */
[----:B------:R-:W-:Y:S07]  /*6040*/  HMMA.16816.F32.BF16 R32, R180, R88, R12 ;  /* 0x00000058b420723c */ /* 0x000fee000004180c */
[----:B------:R-:W-:-:S02]  /*6050*/  IMAD.MOV.U32 R12, RZ, RZ, R200 ;  /* 0x000000ffff0c7224 */ /* 0x000fc400078e00c8 */
[----:B------:R-:W-:Y:S02]  /*6060*/  IMAD.MOV.U32 R13, RZ, RZ, R201 ;  /* 0x000000ffff0d7224 */ /* 0x000fe400078e00c9 */
[----:B------:R-:W-:Y:S02]  /*6070*/  IMAD.MOV.U32 R14, RZ, RZ, R202 ;  /* 0x000000ffff0e7224 */ /* 0x000fe400078e00ca */
[----:B------:R-:W-:Y:S02]  /*6080*/  IMAD.MOV.U32 R15, RZ, RZ, R203 ;  /* 0x000000ffff0f7224 */ /* 0x000fe400078e00cb */
[----:B------:R-:W-:Y:S07]  /*6090*/  HMMA.16816.F32.BF16 R200, R180, R92, R16 ;  /* 0x0000005cb4c8723c */ /* 0x000fee0000041810 */
[----:B------:R-:W-:-:S02]  /*60a0*/  IMAD.MOV.U32 R16, RZ, RZ, R196 ;  /* 0x000000ffff107224 */ /* 0x000fc400078e00c4 */
[----:B------:R-:W-:Y:S02]  /*60b0*/  IMAD.MOV.U32 R17, RZ, RZ, R197 ;  /* 0x000000ffff117224 */ /* 0x000fe400078e00c5 */
[----:B------:R-:W-:Y:S02]  /*60c0*/  IMAD.MOV.U32 R18, RZ, RZ, R198 ;  /* 0x000000ffff127224 */ /* 0x000fe400078e00c6 */
[----:B------:R-:W-:Y:S01]  /*60d0*/  IMAD.MOV.U32 R19, RZ, RZ, R199 ;  /* 0x000000ffff137224 */ /* 0x000fe200078e00c7 */
[C---:B------:R-:W-:Y:S08]  /*60e0*/  HMMA.16816.F32.BF16 R4, R180.reuse, R80, R4 ;  /* 0x00000050b404723c */ /* 0x040ff00000041804 */
[C---:B------:R-:W-:Y:S08]  /*60f0*/  HMMA.16816.F32.BF16 R196, R180.reuse, R96, R20 ;  /* 0x00000060b4c4723c */ /* 0x040ff00000041814 */
[C---:B------:R-:W-:Y:S08]  /*6100*/  HMMA.16816.F32.BF16 R8, R180.reuse, R84, R8 ;  /* 0x00000054b408723c */ /* 0x040ff00000041808 */
[----:B------:R-:W-:Y:S01]  /*6110*/  HMMA.16816.F32.BF16 R76, R180, R168, R76 ;  /* 0x000000a8b44c723c */ /* 0x000fe2000004184c */
[----:B------:R-:W-:Y:S01]  /*6120*/  IMAD.MOV.U32 R88, RZ, RZ, R194 ;  /* 0x000000ffff587224 */ /* 0x000fe200078e00c2 */
[----:B------:R-:W-:Y:S01]  /*6130*/  LDSM.16.M88.4 R20, [R209+0xa000] ;  /* 0x00a00000d114783b */ /* 0x000fe20000000200 */
[----:B------:R-:W-:-:S02]  /*6140*/  IMAD.MOV.U32 R89, RZ, RZ, R195 ;  /* 0x000000ffff597224 */ /* 0x000fc400078e00c3 */
[----:B------:R-:W-:Y:S02]  /*6150*/  IMAD.MOV.U32 R96, RZ, RZ, R88 ;  /* 0x000000ffff607224 */ /* 0x000fe400078e0058 */
[----:B------:R-:W-:Y:S01]  /*6160*/  IMAD.MOV.U32 R97, RZ, RZ, R89 ;  /* 0x000000ffff617224 */ /* 0x000fe200078e0059 */
[-C--:B------:R-:W-:Y:S01]  /*6170*/  HMMA.16816.F32.BF16 R152, R188, R94.reuse, R152 ;  /* 0x0000005ebc98723c */ /* 0x080fe20000041898 */
[----:B------:R-:W-:Y:S02]  /*6180*/  IMAD.MOV.U32 R80, RZ, RZ, R186 ;  /* 0x000000ffff507224 */ /* 0x000fe400078e00ba */
[----:B------:R-:W-:Y:S02]  /*6190*/  IMAD.MOV.U32 R81, RZ, RZ, R187 ;  /* 0x000000ffff517224 */ /* 0x000fe400078e00bb */
[----:B------:R-:W-:Y:S02]  /*61a0*/  IMAD.MOV.U32 R84, RZ, RZ, R192 ;  /* 0x000000ffff547224 */ /* 0x000fe400078e00c0 */
[----:B------:R-:W-:Y:S01]  /*61b0*/  IMAD.MOV.U32 R85, RZ, RZ, R193 ;  /* 0x000000ffff557224 */ /* 0x000fe200078e00c1 */
[----:B0-----:R-:W-:Y:S01]  /*61c0*/  HMMA.16816.F32.BF16 R120, R176, R94, R120 ;  /* 0x0000005eb078723c */ /* 0x001fe20000041878 */
[----:B------:R-:W-:-:S02]  /*61d0*/  IMAD.MOV.U32 R168, RZ, RZ, R16 ;  /* 0x000000ffffa87224 */ /* 0x000fc400078e0010 */
[----:B------:R-:W-:-:S05]  /*61e0*/  IMAD.MOV.U32 R169, RZ, RZ, R17 ;  /* 0x000000ffffa97224 */ /* 0x000fca00078e0011 */
[----:B-1----:R-:W-:Y:S08]  /*61f0*/  HMMA.16816.F32.BF16 R56, R172, R94, R56 ;  /* 0x0000005eac38723c */ /* 0x002ff00000041838 */
[C---:B------:R-:W-:Y:S01]  /*6200*/  HMMA.16816.F32.BF16 R192, R180.reuse, R100, R24 ;  /* 0x00000064b4c0723c */ /* 0x040fe20000041818 */
[----:B------:R-:W-:Y:S07]  /*6210*/  LDSM.16.M88.4 R24, [R209+0xa800] ;  /* 0x00a80000d118783b */ /* 0x000fee0000000200 */
[----:B------:R-:W-:Y:S01]  /*6220*/  HMMA.16816.F32.BF16 R184, R180, R104, R28 ;  /* 0x00000068b4b8723c */ /* 0x000fe2000004181c */
[----:B------:R-:W-:Y:S01]  /*6230*/  IMAD.MOV.U32 R100, RZ, RZ, R18 ;  /* 0x000000ffff647224 */ /* 0x000fe200078e0012 */
[----:B------:R-:W-:Y:S01]  /*6240*/  LDSM.16.M88.4 R28, [R209+0xb000] ;  /* 0x00b00000d11c783b */ /* 0x000fe20000000200 */
[----:B------:R-:W-:-:S03]  /*6250*/  IMAD.MOV.U32 R101, RZ, RZ, R19 ;  /* 0x000000ffff657224 */ /* 0x000fc600078e0013 */
[----:B------:R-:W-:Y:S02]  /*6260*/  LDSM.16.M88.4 R16, [R209+0x9800] ;  /* 0x00980000d110783b */ /* 0x000fe40000000200 */
[C---:B------:R-:W-:Y:S08]  /*6270*/  HMMA.16816.F32.BF16 R140, R188.reuse, R82, R140 ;  /* 0x00000052bc8c723c */ /* 0x040ff0000004188c */
[C---:B------:R-:W-:Y:S08]  /*6280*/  HMMA.16816.F32.BF16 R144, R188.reuse, R86, R144 ;  /* 0x00000056bc90723c */ /* 0x040ff00000041890 */
[C---:B------:R-:W-:Y:S08]  /*6290*/  HMMA.16816.F32.BF16 R148, R188.reuse, R90, R148 ;  /* 0x0000005abc94723c */ /* 0x040ff00000041894 */
[C---:B------:R-:W-:Y:S08]  /*62a0*/  HMMA.16816.F32.BF16 R156, R188.reuse, R98, R156 ;  /* 0x00000062bc9c723c */ /* 0x040ff0000004189c */
[C---:B------:R-:W-:Y:S08]  /*62b0*/  HMMA.16816.F32.BF16 R160, R188.reuse, R102, R160 ;  /* 0x00000066bca0723c */ /* 0x040ff000000418a0 */
[C---:B------:R-:W-:Y:S08]  /*62c0*/  HMMA.16816.F32.BF16 R164, R188.reuse, R106, R164 ;  /* 0x0000006abca4723c */ /* 0x040ff000000418a4 */
[----:B------:R-:W-:Y:S08]  /*62d0*/  HMMA.16816.F32.BF16 R136, R188, R170, R136 ;  /* 0x000000aabc88723c */ /* 0x000ff00000041888 */
[----:B--2---:R-:W-:Y:S07]  /*62e0*/  HMMA.16816.F32.BF16 R92, R40, R94, R200 ;  /* 0x0000005e285c723c */ /* 0x004fee00000418c8 */
[----:B------:R-:W-:Y:S01]  /*62f0*/  IMAD.MOV.U32 R202, RZ, RZ, R96 ;  /* 0x000000ffffca7224 */ /* 0x000fe200078e0060 */
[----:B------:R-:W-:Y:S01]  /*6300*/  HMMA.16816.F32.BF16 R116, R176, R98, R116 ;  /* 0x00000062b074723c */ /* 0x000fe20000041874 */
[----:B------:R-:W-:-:S07]  /*6310*/  IMAD.MOV.U32 R203, RZ, RZ, R97 ;  /* 0x000000ffffcb7224 */ /* 0x000fce00078e0061 */
[C---:B------:R-:W-:Y:S01]  /*6320*/  HMMA.16816.F32.BF16 R188, R172.reuse, R82, R44 ;  /* 0x00000052acbc723c */ /* 0x040fe2000004182c */
[----:B------:R-:W-:Y:S07]  /*6330*/  LDSM.16.MT88.4 R44, [R205+0x4080] ;  /* 0x00408000cd2c783b */ /* 0x000fee0000004200 */
[C---:B------:R-:W-:Y:S01]  /*6340*/  HMMA.16816.F32.BF16 R180, R172.reuse, R86, R48 ;  /* 0x00000056acb4723c */ /* 0x040fe20000041830 */
[----:B------:R-:W0:Y:S07]  /*6350*/  LDSM.16.MT88.4 R48, [R205+0x4000] ;  /* 0x00400000cd30783b */ /* 0x000e2e0000004200 */
[C---:B------:R-:W-:Y:S08]  /*6360*/  HMMA.16816.F32.BF16 R52, R172.reuse, R90, R52 ;  /* 0x0000005aac34723c */ /* 0x040ff00000041834 */
[C---:B------:R-:W-:Y:S08]  /*6370*/  HMMA.16816.F32.BF16 R60, R172.reuse, R98, R60 ;  /* 0x00000062ac3c723c */ /* 0x040ff0000004183c */
[C---:B------:R-:W-:Y:S08]  /*6380*/  HMMA.16816.F32.BF16 R64, R172.reuse, R102, R64 ;  /* 0x00000066ac40723c */ /* 0x040ff00000041840 */
[C---:B------:R-:W-:Y:S08]  /*6390*/  HMMA.16816.F32.BF16 R68, R172.reuse, R106, R68 ;  /* 0x0000006aac44723c */ /* 0x040ff00000041844 */
[----:B------:R-:W-:Y:S07]  /*63a0*/  HMMA.16816.F32.BF16 R72, R172, R170, R72 ;  /* 0x000000aaac48723c */ /* 0x000fee0000041848 */
[----:B------:R-:W-:Y:S01]  /*63b0*/  IMAD.MOV.U32 R172, RZ, RZ, R84 ;  /* 0x000000ffffac7224 */ /* 0x000fe200078e0054 */
[----:B------:R-:W-:Y:S01]  /*63c0*/  HMMA.16816.F32.BF16 R132, R176, R82, R132 ;  /* 0x00000052b084723c */ /* 0x000fe20000041884 */
[----:B------:R-:W-:-:S02]  /*63d0*/  IMAD.MOV.U32 R173, RZ, RZ, R85 ;  /* 0x000000ffffad7224 */ /* 0x000fc400078e0055 */
[----:B------:R-:W-:Y:S02]  /*63e0*/  IMAD.MOV.U32 R174, RZ, RZ, R80 ;  /* 0x000000ffffae7224 */ /* 0x000fe400078e0050 */
[----:B------:R-:W-:-:S03]  /*63f0*/  IMAD.MOV.U32 R175, RZ, RZ, R81 ;  /* 0x000000ffffaf7224 */ /* 0x000fc600078e0051 */
        /* <DEDUP_REMOVED lines=9> */
[----:B------:R-:W-:Y:S02]  /*6490*/  IMAD.MOV.U32 R179, RZ, RZ, R15 ;  /* 0x000000ffffb37224 */ /* 0x000fe400078e000f */
[----:B------:R-:W-:Y:S01]  /*64a0*/  IMAD.MOV.U32 R198, RZ, RZ, R168 ;  /* 0x000000ffffc67224 */ /* 0x000fe200078e00a8 */
[C---:B------:R-:W-:Y:S01]  /*64b0*/  HMMA.16816.F32.BF16 R80, R40.reuse, R82, R4 ;  /* 0x000000522850723c */ /* 0x040fe20000041804 */
[----:B------:R-:W-:Y:S01]  /*64c0*/  IMAD.MOV.U32 R199, RZ, RZ, R169 ;  /* 0x000000ffffc77224 */ /* 0x000fe200078e00a9 */
[----:B------:R-:W1:Y:S04]  /*64d0*/  LDSM.16.M88.4 R4, [R209+0x8000] ;  /* 0x00800000d104783b */ /* 0x000e680000000200 */
[----:B------:R-:W-:Y:S02]  /*64e0*/  LDSM.16.M88.4 R12, [R209+0x9000] ;  /* 0x00900000d10c783b */ /* 0x000fe40000000200 */
[C---:B------:R-:W-:Y:S02]  /*64f0*/  HMMA.16816.F32.BF16 R84, R40.reuse, R86, R8 ;  /* 0x000000562854723c */ /* 0x040fe40000041808 */
[----:B------:R-:W2:Y:S06]  /*6500*/  LDSM.16.M88.4 R8, [R209+0x8800] ;  /* 0x00880000d108783b */ /* 0x000eac0000000200 */
[C---:B------:R-:W-:Y:S01]  /*6510*/  HMMA.16816.F32.BF16 R88, R40.reuse, R90, R32 ;  /* 0x0000005a2858723c */ /* 0x040fe20000041820 */
[----:B------:R-:W3:Y:S07]  /*6520*/  LDSM.16.M88.4 R32, [R209+0xb800] ;  /* 0x00b80000d120783b */ /* 0x000eee0000000200 */
[----:B------:R-:W-:Y:S01]  /*6530*/  HMMA.16816.F32.BF16 R168, R40, R170, R76 ;  /* 0x000000aa28a8723c */ /* 0x000fe2000004184c */
[----:B------:R-:W4:Y:S07]  /*6540*/  LDSM.16.MT88.4 R76, [R205+0x4100] ;  /* 0x00410000cd4c783b */ /* 0x000f2e0000004200 */
[C---:B0-----:R-:W-:Y:S08]  /*6550*/  HMMA.16816.F32.BF16 R152, R48.reuse, R16, R152 ;  /* 0x000000103098723c */ /* 0x041ff00000041898 */
[C---:B------:R-:W-:Y:S08]  /*6560*/  HMMA.16816.F32.BF16 R156, R48.reuse, R20, R156 ;  /* 0x00000014309c723c */ /* 0x040ff0000004189c */
[C---:B-1----:R-:W-:Y:S08]  /*6570*/  HMMA.16816.F32.BF16 R140, R48.reuse, R4, R140 ;  /* 0x00000004308c723c */ /* 0x042ff0000004188c */
[C---:B--2---:R-:W-:Y:S08]  /*6580*/  HMMA.16816.F32.BF16 R144, R48.reuse, R8, R144 ;  /* 0x000000083090723c */ /* 0x044ff00000041890 */
[C---:B------:R-:W-:Y:S08]  /*6590*/  HMMA.16816.F32.BF16 R148, R48.reuse, R12, R148 ;  /* 0x0000000c3094723c */ /* 0x040ff00000041894 */
[C---:B------:R-:W-:Y:S08]  /*65a0*/  HMMA.16816.F32.BF16 R160, R48.reuse, R24, R160 ;  /* 0x0000001830a0723c */ /* 0x040ff000000418a0 */
[C---:B------:R-:W-:Y:S08]  /*65b0*/  HMMA.16816.F32.BF16 R164, R48.reuse, R28, R164 ;  /* 0x0000001c30a4723c */ /* 0x040ff000000418a4 */
[----:B---3--:R-:W-:Y:S08]  /*65c0*/  HMMA.16816.F32.BF16 R136, R48, R32, R136 ;  /* 0x000000203088723c */ /* 0x008ff00000041888 */
[C---:B------:R-:W-:Y:S08]  /*65d0*/  HMMA.16816.F32.BF16 R132, R44.reuse, R4, R132 ;  /* 0x000000042c84723c */ /* 0x040ff00000041884 */
[C---:B------:R-:W-:Y:S08]  /*65e0*/  HMMA.16816.F32.BF16 R128, R44.reuse, R8, R128 ;  /* 0x000000082c80723c */ /* 0x040ff00000041880 */
[C---:B------:R-:W-:Y:S08]  /*65f0*/  HMMA.16816.F32.BF16 R124, R44.reuse, R12, R124 ;  /* 0x0000000c2c7c723c */ /* 0x040ff0000004187c */
[C---:B------:R-:W-:Y:S08]  /*6600*/  HMMA.16816.F32.BF16 R120, R44.reuse, R16, R120 ;  /* 0x000000102c78723c */ /* 0x040ff00000041878 */
[C---:B------:R-:W-:Y:S08]  /*6610*/  HMMA.16816.F32.BF16 R116, R44.reuse, R20, R116 ;  /* 0x000000142c74723c */ /* 0x040ff00000041874 */
[C---:B------:R-:W-:Y:S08]  /*6620*/  HMMA.16816.F32.BF16 R112, R44.reuse, R24, R112 ;  /* 0x000000182c70723c */ /* 0x040ff00000041870 */
[C---:B------:R-:W-:Y:S08]  /*6630*/  HMMA.16816.F32.BF16 R108, R44.reuse, R28, R108 ;  /* 0x0000001c2c6c723c */ /* 0x040ff0000004186c */
[----:B------:R-:W-:Y:S08]  /*6640*/  HMMA.16816.F32.BF16 R36, R44, R32, R36 ;  /* 0x000000202c24723c */ /* 0x000ff00000041824 */
[C---:B----4-:R-:W-:Y:S08]  /*6650*/  HMMA.16816.F32.BF16 R44, R76.reuse, R4, R188 ;  /* 0x000000044c2c723c */ /* 0x050ff000000418bc */
[C---:B------:R-:W-:Y:S08]  /*6660*/  HMMA.16816.F32.BF16 R48, R76.reuse, R8, R180 ;  /* 0x000000084c30723c */ /* 0x040ff000000418b4 */
[C---:B------:R-:W-:Y:S08]  /*6670*/  HMMA.16816.F32.BF16 R52, R76.reuse, R12, R52 ;  /* 0x0000000c4c34723c */ /* 0x040ff00000041834 */
[C---:B------:R-:W-:Y:S08]  /*6680*/  HMMA.16816.F32.BF16 R56, R76.reuse, R16, R56 ;  /* 0x000000104c38723c */ /* 0x040ff00000041838 */
[C---:B------:R-:W-:Y:S08]  /*6690*/  HMMA.16816.F32.BF16 R60, R76.reuse, R20, R60 ;  /* 0x000000144c3c723c */ /* 0x040ff0000004183c */
[C---:B------:R-:W-:Y:S08]  /*66a0*/  HMMA.16816.F32.BF16 R64, R76.reuse, R24, R64 ;  /* 0x000000184c40723c */ /* 0x040ff00000041840 */
[C---:B------:R-:W-:Y:S08]  /*66b0*/  HMMA.16816.F32.BF16 R68, R76.reuse, R28, R68 ;  /* 0x0000001c4c44723c */ /* 0x040ff00000041844 */
[----:B------:R-:W-:Y:S01]  /*66c0*/  HMMA.16816.F32.BF16 R72, R76, R32, R72 ;  /* 0x000000204c48723c */ /* 0x000fe20000041848 */
[----:B------:R-:W0:Y:S07]  /*66d0*/  LDSM.16.MT88.4 R76, [R205+0x6100] ;  /* 0x00610000cd4c783b */ /* 0x000e2e0000004200 */
[----:B------:R-:W-:Y:S07]  /*66e0*/  HMMA.16816.F32.BF16 R104, R40, R106, R184 ;  /* 0x0000006a2868723c */ /* 0x000fee00000418b8 */
[----:B------:R-:W-:-:S02]  /*66f0*/  IMAD.MOV.U32 R187, RZ, RZ, R203 ;  /* 0x000000ffffbb7224 */ /* 0x000fc400078e00cb */
[----:B------:R-:W-:-:S04]  /*6700*/  IMAD.MOV.U32 R203, RZ, RZ, c[0x0][0x18c] ;  /* 0x00006300ffcb7624 */ /* 0x000fc800078e00ff */
[----:B------:R-:W-:-:S04]  /*6710*/  IMAD.SHL.U32 R203, R203, 0x40, RZ ;  /* 0x00000040cbcb7824 */ /* 0x000fc800078e00ff */
[----:B------:R-:W-:-:S04]  /*6720*/  IMAD.WIDE R214, R203, 0x2, R214 ;  /* 0x00000002cbd67825 */ /* 0x000fc800078e02d6 */
[C---:B------:R-:W-:Y:S01]  /*6730*/  IMAD.WIDE R212, R203.reuse, 0x2, R212 ;  /* 0x00000002cbd47825 */ /* 0x040fe200078e02d4 */
[----:B------:R-:W-:Y:S03]  /*6740*/  STL [R1+0x4c], R214 ;  /* 0x00004cd601007387 */ /* 0x000fe60000100800 */
[C---:B------:R-:W-:Y:S01]  /*6750*/  IMAD.WIDE R210, R203.reuse, 0x2, R210 ;  /* 0x00000002cbd27825 */ /* 0x040fe200078e02d2 */
[----:B------:R-:W-:Y:S03]  /*6760*/  STL [R1+0x48], R215 ;  /* 0x000048d701007387 */ /* 0x000fe60000100800 */
[C---:B------:R-:W-:Y:S01]  /*6770*/  IMAD.WIDE R216, R203.reuse, 0x2, R216 ;  /* 0x00000002cbd87825 */ /* 0x040fe200078e02d8 */
[----:B------:R-:W-:Y:S03]  /*6780*/  STL [R1+0x44], R212 ;  /* 0x000044d401007387 */ /* 0x000fe60000100800 */
[C---:B------:R-:W-:Y:S01]  /*6790*/  IMAD.WIDE R218, R203.reuse, 0x2, R218 ;  /* 0x00000002cbda7825 */ /* 0x040fe200078e02da */
[----:B------:R-:W-:Y:S03]  /*67a0*/  STL [R1+0x40], R213 ;  /* 0x000040d501007387 */ /* 0x000fe60000100800 */
[C---:B------:R-:W-:Y:S01]  /*67b0*/  IMAD.WIDE R220, R203.reuse, 0x2, R220 ;  /* 0x00000002cbdc7825 */ /* 0x040fe200078e02dc */
[----:B------:R-:W-:Y:S04]  /*67c0*/  STL [R1+0x3c], R210 ;  /* 0x00003cd201007387 */ /* 0x000fe80000100800 */
[----:B------:R-:W-:Y:S01]  /*67d0*/  STL [R1+0x38], R211 ;  /* 0x000038d301007387 */ /* 0x000fe20000100800 */
[----:B------:R-:W-:-:S03]  /*67e0*/  IMAD.WIDE R222, R203, 0x2, R222 ;  /* 0x00000002cbde7825 */ /* 0x000fc600078e02de */
[----:B------:R-:W-:Y:S01]  /*67f0*/  STL [R1+0x34], R216 ;  /* 0x000034d801007387 */ /* 0x000fe20000100800 */
[----:B------:R-:W-:-:S03]  /*6800*/  IMAD.WIDE R224, R203, 0x2, R224 ;  /* 0x00000002cbe07825 */ /* 0x000fc600078e02e0 */
[----:B------:R-:W-:Y:S01]  /*6810*/  STL [R1+0x30], R217 ;  /* 0x000030d901007387 */ /* 0x000fe20000100800 */
[----:B------:R-:W-:-:S03]  /*6820*/  IMAD.MOV.U32 R184, RZ, RZ, R172 ;  /* 0x000000ffffb87224 */ /* 0x000fc600078e00ac */
[----:B------:R-:W-:Y:S01]  /*6830*/  STL [R1+0x2c], R218 ;  /* 0x00002cda01007387 */ /* 0x000fe20000100800 */
[----:B------:R-:W-:-:S03]  /*6840*/  IMAD.MOV.U32 R185, RZ, RZ, R173 ;  /* 0x000000ffffb97224 */ /* 0x000fc600078e00ad */
[----:B------:R-:W-:Y:S04]  /*6850*/  STL [R1+0x28], R219 ;  /* 0x000028db01007387 */ /* 0x000fe80000100800 */
[----:B------:R-:W-:Y:S01]  /*6860*/  STL [R1+0x24], R220 ;  /* 0x000024dc01007387 */ /* 0x000fe20000100800 */
[----:B------:R-:W-:-:S03]  /*6870*/  IMAD.MOV.U32 R186, RZ, RZ, R202 ;  /* 0x000000ffffba7224 */ /* 0x000fc600078e00ca */
[----:B------:R-:W-:Y:S01]  /*6880*/  STL [R1+0x20], R221 ;  /* 0x000020dd01007387 */ /* 0x000fe20000100800 */
[----:B------:R-:W-:-:S03]  /*6890*/  IMAD.MOV.U32 R190, RZ, RZ, R184 ;  /* 0x000000ffffbe7224 */ /* 0x000fc600078e00b8 */
[----:B------:R-:W-:Y:S01]  /*68a0*/  STL [R1+0x1c], R222 ;  /* 0x00001cde01007387 */ /* 0x000fe20000100800 */
[----:B------:R-:W-:-:S03]  /*68b0*/  IMAD.MOV.U32 R191, RZ, RZ, R185 ;  /* 0x000000ffffbf7224 */ /* 0x000fc600078e00b9 */
[----:B------:R-:W-:Y:S04]  /*68c0*/  STL [R1+0x18], R223 ;  /* 0x000018df01007387 */ /* 0x000fe80000100800 */
[----:B------:R-:W-:Y:S04]  /*68d0*/  STL [R1+0x14], R224 ;  /* 0x000014e001007387 */ /* 0x000fe80000100800 */
[----:B------:R-:W-:Y:S01]  /*68e0*/  STL [R1+0x10], R225 ;  /* 0x000010e101007387 */ /* 0x000fe20000100800 */
[----:B0-----:R-:W-:Y:S03]  /*68f0*/  HMMA.16816.F32.BF16 R44, R76, R6, R44 ;  /* 0x000000064c2c723c */ /* 0x001fe6000004182c */
[----:B------:R-:W2:Y:S01]  /*6900*/  LDL.LU.64 R184, [R1] ;  /* 0x0000000001b87983 */ /* 0x000ea20000300a00 */
[----:B------:R-:W-:-:S02]  /*6910*/  IMAD.MOV.U32 R188, RZ, RZ, R186 ;  /* 0x000000ffffbc7224 */ /* 0x000fc400078e00ba */
[----:B------:R-:W-:Y:S02]  /*6920*/  IMAD.MOV.U32 R189, RZ, RZ, R187 ;  /* 0x000000ffffbd7224 */ /* 0x000fe400078e00bb */
[C---:B------:R-:W-:Y:S01]  /*6930*/  HMMA.16816.F32.BF16 R48, R76.reuse, R10, R48 ;  /* 0x0000000a4c30723c */ /* 0x040fe20000041830 */
[----:B------:R-:W3:Y:S07]  /*6940*/  LDL.LU.64 R186, [R1+0x8] ;  /* 0x0000080001ba7983 */ /* 0x000eee0000300a00 */
[C---:B------:R-:W-:Y:S08]  /*6950*/  HMMA.16816.F32.BF16 R52, R76.reuse, R14, R52 ;  /* 0x0000000e4c34723c */ /* 0x040ff00000041834 */
[C---:B------:R-:W-:Y:S08]  /*6960*/  HMMA.16816.F32.BF16 R56, R76.reuse, R18, R56 ;  /* 0x000000124c38723c */ /* 0x040ff00000041838 */
[C---:B------:R-:W-:Y:S08]  /*6970*/  HMMA.16816.F32.BF16 R60, R76.reuse, R22, R60 ;  /* 0x000000164c3c723c */ /* 0x040ff0000004183c */
[C---:B------:R-:W-:Y:S08]  /*6980*/  HMMA.16816.F32.BF16 R64, R76.reuse, R26, R64 ;  /* 0x0000001a4c40723c */ /* 0x040ff00000041840 */
[C---:B------:R-:W-:Y:S08]  /*6990*/  HMMA.16816.F32.BF16 R68, R76.reuse, R30, R68 ;  /* 0x0000001e4c44723c */ /* 0x040ff00000041844 */
[----:B------:R-:W-:Y:S07]  /*69a0*/  HMMA.16816.F32.BF16 R72, R76, R34, R72 ;  /* 0x000000224c48723c */ /* 0x000fee0000041848 */
[----:B------:R-:W-:-:S02]  /*69b0*/  IMAD.WIDE R76, R203, 0x2, R2 ;  /* 0x00000002cb4c7825 */ /* 0x000fc400078e0202 */
[----:B------:R-:W4:Y:S02]  /*69c0*/  LDL.LU.64 R2, [R1+0x68] ;  /* 0x0000680001027983 */ /* 0x000f240000300a00 */
[----:B------:R-:W-:Y:S02]  /*69d0*/  IMAD.MOV.U32 R196, RZ, RZ, R100 ;  /* 0x000000ffffc47224 */ /* 0x000fe400078e0064 */
[----:B------:R-:W-:Y:S02]  /*69e0*/  IMAD.MOV.U32 R197, RZ, RZ, R101 ;  /* 0x000000ffffc57224 */ /* 0x000fe400078e0065 */
[----:B------:R-:W-:Y:S01]  /*69f0*/  HMMA.16816.F32.BF16 R100, R40, R102, R192 ;  /* 0x000000662864723c */ /* 0x000fe200000418c0 */
[----:B------:R-:W0:Y:S06]  /*6a00*/  LDSM.16.MT88.4 R40, [R205+0x6080] ;  /* 0x00608000cd28783b */ /* 0x000e2c0000004200 */
[----:B------:R-:W-:-:S02]  /*6a10*/  IMAD.MOV.U32 R192, RZ, RZ, R176 ;  /* 0x000000ffffc07224 */ /* 0x000fc400078e00b0 */
[----:B------:R-:W-:Y:S02]  /*6a20*/  IMAD.MOV.U32 R193, RZ, RZ, R177 ;  /* 0x000000ffffc17224 */ /* 0x000fe400078e00b1 */
[----:B------:R-:W-:Y:S02]  /*6a30*/  IMAD.MOV.U32 R194, RZ, RZ, R178 ;  /* 0x000000ffffc27224 */ /* 0x000fe400078e00b2 */
[----:B------:R-:W-:Y:S02]  /*6a40*/  IMAD.MOV.U32 R195, RZ, RZ, R179 ;  /* 0x000000ffffc37224 */ /* 0x000fe400078e00b3 */
[----:B------:R-:W1:Y:S01]  /*6a50*/  LDSM.16.MT88.4 R176, [R205+0x4180] ;  /* 0x00418000cdb0783b */ /* 0x000e620000004200 */
[----:B------:R-:W-:Y:S02]  /*6a60*/  IMAD.MOV.U32 R200, RZ, RZ, R174 ;  /* 0x000000ffffc87224 */ /* 0x000fe400078e00ae */
[----:B------:R-:W-:Y:S02]  /*6a70*/  IMAD.MOV.U32 R201, RZ, RZ, R175 ;  /* 0x000000ffffc97224 */ /* 0x000fe400078e00af */
[----:B------:R-:W5:Y:S01]  /*6a80*/  LDSM.16.MT88.4 R172, [R205+0x6000] ;  /* 0x00600000cdac783b */ /* 0x000f620000004200 */
[C---:B0-----:R-:W-:Y:S08]  /*6a90*/  HMMA.16816.F32.BF16 R132, R40.reuse, R6, R132 ;  /* 0x000000062884723c */ /* 0x041ff00000041884 */
        /* <DEDUP_REMOVED lines=8> */
[----:B-1----:R-:W-:Y:S08]  /*6b20*/  HMMA.16816.F32.BF16 R80, R176, R4, R80 ;  /* 0x00000004b050723c */ /* 0x002ff00000041850 */
[-C--:B-----5:R-:W-:Y:S11]  /*6b30*/  HMMA.16816.F32.BF16 R140, R172, R6.reuse, R140 ;  /* 0x00000006ac8c723c */ /* 0x0a0ff6000004188c */
[----:B------:R-:W-:Y:S05]  /*6b40*/  @!UPT UIADD3 URZ, URZ, URZ, URZ ;  /* 0x0000003f3f3ff290 */ /* 0x000fea000fffe03f */
[----:B0-----:R-:W-:Y:S01]  /*6b50*/  HMMA.16816.F32.BF16 R4, R40, R6, R80 ;  /* 0x000000062804723c */ /* 0x001fe20000041850 */
[----:B------:R-:W5:Y:S01]  /*6b60*/  LDL.LU R80, [R1+0x50] ;  /* 0x0000500001507983 */ /* 0x000f620000300800 */
[----:B--2---:R-:W-:-:S04]  /*6b70*/  IMAD.WIDE R78, R203, 0x2, R184 ;  /* 0x00000002cb4e7825 */ /* 0x004fc800078e02b8 */
[----:B------:R-:W-:Y:S02]  /*6b80*/  IMAD.MOV.U32 R220, RZ, RZ, R78 ;  /* 0x000000ffffdc7224 */ /* 0x000fe400078e004e */
[----:B------:R-:W-:Y:S02]  /*6b90*/  IMAD.MOV.U32 R219, RZ, RZ, R79 ;  /* 0x000000ffffdb7224 */ /* 0x000fe400078e004f */
[C---:B----4-:R-:W-:Y:S02]  /*6ba0*/  IMAD.WIDE R78, R203.reuse, 0x2, R2 ;  /* 0x00000002cb4e7825 */ /* 0x050fe400078e0202 */
[----:B------:R-:W2:Y:S01]  /*6bb0*/  LDL.LU.64 R2, [R1+0x60] ;  /* 0x0000600001027983 */ /* 0x000ea20000300a00 */
[C---:B------:R-:W-:Y:S08]  /*6bc0*/  HMMA.16816.F32.BF16 R84, R176.reuse, R8, R84 ;  /* 0x00000008b054723c */ /* 0x040ff00000041854 */
[C---:B------:R-:W-:Y:S08]  /*6bd0*/  HMMA.16816.F32.BF16 R88, R176.reuse, R12, R88 ;  /* 0x0000000cb058723c */ /* 0x040ff00000041858 */
[C---:B------:R-:W-:Y:S08]  /*6be0*/  HMMA.16816.F32.BF16 R92, R176.reuse, R16, R92 ;  /* 0x00000010b05c723c */ /* 0x040ff0000004185c */
[C---:B------:R-:W-:Y:S08]  /*6bf0*/  HMMA.16816.F32.BF16 R96, R176.reuse, R20, R96 ;  /* 0x00000014b060723c */ /* 0x040ff00000041860 */
[C---:B------:R-:W-:Y:S08]  /*6c00*/  HMMA.16816.F32.BF16 R100, R176.reuse, R24, R100 ;  /* 0x00000018b064723c */ /* 0x040ff00000041864 */
[C---:B------:R-:W-:Y:S08]  /*6c10*/  HMMA.16816.F32.BF16 R104, R176.reuse, R28, R104 ;  /* 0x0000001cb068723c */ /* 0x040ff00000041868 */
[----:B------:R-:W-:Y:S01]  /*6c20*/  HMMA.16816.F32.BF16 R168, R176, R32, R168 ;  /* 0x00000020b0a8723c */ /* 0x000fe200000418a8 */
[----:B------:R-:W-:-:S06]  /*6c30*/  IMAD.WIDE R24, R203, 0x2, R234 ;  /* 0x00000002cb187825 */ /* 0x000fcc00078e02ea */
[----:B------:R-:W-:-:S04]  /*6c40*/  IMAD.WIDE R32, R203, 0x2, R246 ;  /* 0x00000002cb207825 */ /* 0x000fc800078e02f6 */
[----:B------:R-:W-:-:S04]  /*6c50*/  IMAD.WIDE R28, R203, 0x2, R240 ;  /* 0x00000002cb1c7825 */ /* 0x000fc800078e02f0 */
[----:B------:R-:W-:Y:S02]  /*6c60*/  IMAD.MOV.U32 R247, RZ, RZ, R32 ;  /* 0x000000fffff77224 */ /* 0x000fe400078e0020 */
[----:B------:R-:W-:Y:S02]  /*6c70*/  IMAD.MOV.U32 R246, RZ, RZ, R33 ;  /* 0x000000fffff67224 */ /* 0x000fe400078e0021 */
[----:B------:R-:W-:-:S04]  /*6c80*/  IMAD.WIDE R32, R203, 0x2, R188 ;  /* 0x00000002cb207825 */ /* 0x000fc800078e02bc */
[----:B------:R-:W-:-:S04]  /*6c90*/  IMAD.WIDE R226, R203, 0x2, R226 ;  /* 0x00000002cbe27825 */ /* 0x000fc800078e02e2 */
[----:B------:R-:W-:Y:S02]  /*6ca0*/  IMAD.MOV.U32 R235, RZ, RZ, R24 ;  /* 0x000000ffffeb7224 */ /* 0x000fe400078e0018 */
[----:B------:R-:W-:Y:S02]  /*6cb0*/  IMAD.MOV.U32 R234, RZ, RZ, R25 ;  /* 0x000000ffffea7224 */ /* 0x000fe400078e0019 */
[----:B------:R-:W-:Y:S02]  /*6cc0*/  IMAD.MOV.U32 R241, RZ, RZ, R28 ;  /* 0x000000fffff17224 */ /* 0x000fe400078e001c */
[----:B------:R-:W-:Y:S02]  /*6cd0*/  IMAD.MOV.U32 R240, RZ, RZ, R29 ;  /* 0x000000fffff07224 */ /* 0x000fe400078e001d */
[----:B------:R-:W-:-:S04]  /*6ce0*/  IMAD.WIDE R16, R203, 0x2, R230 ;  /* 0x00000002cb107825 */ /* 0x000fc800078e02e6 */
[----:B------:R-:W-:-:S04]  /*6cf0*/  IMAD.WIDE R20, R203, 0x2, R236 ;  /* 0x00000002cb147825 */ /* 0x000fc800078e02ec */
[----:B------:R-:W-:-:S04]  /*6d00*/  IMAD.WIDE R24, R203, 0x2, R242 ;  /* 0x00000002cb187825 */ /* 0x000fc800078e02f2 */
[----:B------:R-:W-:-:S04]  /*6d10*/  IMAD.WIDE R28, R203, 0x2, R248 ;  /* 0x00000002cb1c7825 */ /* 0x000fc800078e02f8 */
[----:B------:R-:W-:Y:S02]  /*6d20*/  IMAD.MOV.U32 R224, RZ, RZ, R32 ;  /* 0x000000ffffe07224 */ /* 0x000fe400078e0020 */
[----:B------:R-:W-:Y:S02]  /*6d30*/  IMAD.MOV.U32 R223, RZ, RZ, R33 ;  /* 0x000000ffffdf7224 */ /* 0x000fe400078e0021 */
[----:B------:R-:W-:-:S04]  /*6d40*/  IMAD.WIDE R32, R203, 0x2, R192 ;  /* 0x00000002cb207825 */ /* 0x000fc800078e02c0 */
[----:B------:R-:W-:Y:S02]  /*6d50*/  IMAD.MOV.U32 R252, RZ, RZ, R226 ;  /* 0x000000fffffc7224 */ /* 0x000fe400078e00e2 */
[----:B------:R-:W-:Y:S02]  /*6d60*/  IMAD.MOV.U32 R231, RZ, RZ, R16 ;  /* 0x000000ffffe77224 */ /* 0x000fe400078e0010 */
[----:B------:R-:W-:Y:S02]  /*6d70*/  IMAD.MOV.U32 R230, RZ, RZ, R17 ;  /* 0x000000ffffe67224 */ /* 0x000fe400078e0011 */
[----:B------:R-:W-:Y:S02]  /*6d80*/  IMAD.MOV.U32 R237, RZ, RZ, R20 ;  /* 0x000000ffffed7224 */ /* 0x000fe400078e0014 */
[----:B------:R-:W-:Y:S02]  /*6d90*/  IMAD.MOV.U32 R236, RZ, RZ, R21 ;  /* 0x000000ffffec7224 */ /* 0x000fe400078e0015 */
[----:B------:R-:W-:-:S02]  /*6da0*/  IMAD.MOV.U32 R243, RZ, RZ, R24 ;  /* 0x000000fffff37224 */ /* 0x000fc400078e0018 */
[----:B------:R-:W-:Y:S02]  /*6db0*/  IMAD.MOV.U32 R242, RZ, RZ, R25 ;  /* 0x000000fffff27224 */ /* 0x000fe400078e0019 */
[----:B------:R-:W-:Y:S02]  /*6dc0*/  IMAD.MOV.U32 R249, RZ, RZ, R28 ;  /* 0x000000fffff97224 */ /* 0x000fe400078e001c */
[----:B------:R-:W-:Y:S02]  /*6dd0*/  IMAD.MOV.U32 R248, RZ, RZ, R29 ;  /* 0x000000fffff87224 */ /* 0x000fe400078e001d */
[----:B------:R-:W-:Y:S02]  /*6de0*/  IMAD.MOV.U32 R226, RZ, RZ, R76 ;  /* 0x000000ffffe27224 */ /* 0x000fe400078e004c */
[----:B------:R-:W-:Y:S01]  /*6df0*/  IMAD.MOV.U32 R225, RZ, RZ, R77 ;  /* 0x000000ffffe17224 */ /* 0x000fe200078e004d */
[----:B-----5:R-:W-:-:S05]  /*6e00*/  IADD3 R80, R80, -0x1, RZ ;  /* 0xffffffff50507810 */ /* 0x020fca0007ffe0ff */
[----:B------:R0:W-:Y:S01]  /*6e10*/  STL [R1+0x50], R80 ;  /* 0x0000505001007387 */ /* 0x0001e20000100800 */
[----:B------:R-:W-:Y:S01]  /*6e20*/  ISETP.NE.U32.AND P0, PT, R80, RZ, PT ;  /* 0x000000ff5000720c */ /* 0x000fe20003f05070 */
[----:B------:R-:W-:-:S04]  /*6e30*/  IMAD.WIDE R8, R203, 0x2, R228 ;  /* 0x00000002cb087825 */ /* 0x000fc800078e02e4 */
[----:B------:R-:W-:-:S04]  /*6e40*/  IMAD.WIDE R12, R203, 0x2, R232 ;  /* 0x00000002cb0c7825 */ /* 0x000fc800078e02e8 */
[----:B------:R-:W-:-:S04]  /*6e50*/  IMAD.WIDE R16, R203, 0x2, R238 ;  /* 0x00000002cb107825 */ /* 0x000fc800078e02ee */
[----:B------:R-:W-:-:S04]  /*6e60*/  IMAD.WIDE R20, R203, 0x2, R244 ;  /* 0x00000002cb147825 */ /* 0x000fc800078e02f4 */
[----:B------:R-:W-:-:S04]  /*6e70*/  IMAD.WIDE R24, R203, 0x2, R250 ;  /* 0x00000002cb187825 */ /* 0x000fc800078e02fa */
[----:B------:R-:W-:-:S04]  /*6e80*/  IMAD.WIDE R28, R203, 0x2, R190 ;  /* 0x00000002cb1c7825 */ /* 0x000fc800078e02be */
[C---:B---3--:R-:W-:Y:S01]  /*6e90*/  IMAD.WIDE R76, R203.reuse, 0x2, R186 ;  /* 0x00000002cb4c7825 */ /* 0x048fe200078e02ba */
[C---:B------:R-:W-:Y:S03]  /*6ea0*/  HMMA.16816.F32.BF16 R144, R172.reuse, R10, R144 ;  /* 0x0000000aac90723c */ /* 0x040fe60000041890 */
[----:B------:R-:W-:Y:S02]  /*6eb0*/  IMAD.MOV.U32 R216, RZ, RZ, R32 ;  /* 0x000000ffffd87224 */ /* 0x000fe400078e0020 */
[----:B------:R-:W-:Y:S02]  /*6ec0*/  IMAD.MOV.U32 R215, RZ, RZ, R33 ;  /* 0x000000ffffd77224 */ /* 0x000fe400078e0021 */
[----:B------:R-:W-:Y:S01]  /*6ed0*/  IMAD.WIDE R32, R203, 0x2, R194 ;  /* 0x00000002cb207825 */ /* 0x000fe200078e02c2 */
[----:B------:R-:W-:Y:S03]  /*6ee0*/  HMMA.16816.F32.BF16 R148, R172, R14, R148 ;  /* 0x0000000eac94723c */ /* 0x000fe60000041894 */
[----:B------:R-:W-:-:S02]  /*6ef0*/  IMAD.MOV.U32 R81, RZ, RZ, c[0x0][0x188] ;  /* 0x00006200ff517624 */ /* 0x000fc400078e00ff */
[----:B------:R-:W-:Y:S02]  /*6f00*/  IMAD.MOV.U32 R229, RZ, RZ, R8 ;  /* 0x000000ffffe57224 */ /* 0x000fe400078e0008 */
[----:B------:R-:W-:Y:S01]  /*6f10*/  IMAD.MOV.U32 R228, RZ, RZ, R9 ;  /* 0x000000ffffe47224 */ /* 0x000fe200078e0009 */
[C---:B------:R-:W-:Y:S01]  /*6f20*/  HMMA.16816.F32.BF16 R152, R172.reuse, R18, R152 ;  /* 0x00000012ac98723c */ /* 0x040fe20000041898 */
[----:B------:R-:W-:Y:S02]  /*6f30*/  IMAD.MOV.U32 R233, RZ, RZ, R12 ;  /* 0x000000ffffe97224 */ /* 0x000fe400078e000c */
[----:B------:R-:W-:Y:S02]  /*6f40*/  IMAD.MOV.U32 R232, RZ, RZ, R13 ;  /* 0x000000ffffe87224 */ /* 0x000fe400078e000d */
[----:B------:R-:W-:Y:S02]  /*6f50*/  IMAD.MOV.U32 R239, RZ, RZ, R16 ;  /* 0x000000ffffef7224 */ /* 0x000fe400078e0010 */
[----:B------:R-:W-:Y:S01]  /*6f60*/  IMAD.MOV.U32 R238, RZ, RZ, R17 ;  /* 0x000000ffffee7224 */ /* 0x000fe200078e0011 */
[----:B------:R-:W-:Y:S01]  /*6f70*/  HMMA.16816.F32.BF16 R156, R172, R22, R156 ;  /* 0x00000016ac9c723c */ /* 0x000fe2000004189c */
[----:B------:R-:W-:-:S02]  /*6f80*/  IMAD.MOV.U32 R245, RZ, RZ, R20 ;  /* 0x000000fffff57224 */ /* 0x000fc400078e0014 */
[----:B------:R-:W-:Y:S02]  /*6f90*/  IMAD.MOV.U32 R244, RZ, RZ, R21 ;  /* 0x000000fffff47224 */ /* 0x000fe400078e0015 */
[----:B------:R-:W-:Y:S02]  /*6fa0*/  IMAD.MOV.U32 R251, RZ, RZ, R24 ;  /* 0x000000fffffb7224 */ /* 0x000fe400078e0018 */
[----:B------:R-:W-:Y:S01]  /*6fb0*/  IMAD.MOV.U32 R250, RZ, RZ, R25 ;  /* 0x000000fffffa7224 */ /* 0x000fe200078e0019 */
[----:B------:R-:W-:Y:S01]  /*6fc0*/  HMMA.16816.F32.BF16 R160, R172, R26, R160 ;  /* 0x0000001aaca0723c */ /* 0x000fe200000418a0 */
[----:B------:R-:W-:Y:S02]  /*6fd0*/  IMAD.MOV.U32 R222, RZ, RZ, R28 ;  /* 0x000000ffffde7224 */ /* 0x000fe400078e001c */
[----:B------:R-:W-:Y:S02]  /*6fe0*/  IMAD.MOV.U32 R221, RZ, RZ, R29 ;  /* 0x000000ffffdd7224 */ /* 0x000fe400078e001d */
[----:B------:R-:W-:-:S02]  /*6ff0*/  IMAD.MOV.U32 R218, RZ, RZ, R76 ;  /* 0x000000ffffda7224 */ /* 0x000fc400078e004c */
[----:B------:R-:W-:Y:S01]  /*7000*/  IMAD.MOV.U32 R217, RZ, RZ, R77 ;  /* 0x000000ffffd97224 */ /* 0x000fe200078e004d */
[----:B------:R-:W-:Y:S01]  /*7010*/  HMMA.16816.F32.BF16 R164, R172, R30, R164 ;  /* 0x0000001eaca4723c */ /* 0x000fe200000418a4 */
[----:B------:R-:W-:Y:S02]  /*7020*/  IMAD.MOV.U32 R214, RZ, RZ, R78 ;  /* 0x000000ffffd67224 */ /* 0x000fe400078e004e */
[----:B------:R-:W-:Y:S02]  /*7030*/  IMAD.MOV.U32 R213, RZ, RZ, R79 ;  /* 0x000000ffffd57224 */ /* 0x000fe400078e004f */
[----:B------:R-:W-:-:S03]  /*7040*/  IMAD.MOV.U32 R212, RZ, RZ, R32 ;  /* 0x000000ffffd47224 */ /* 0x000fc600078e0020 */
[----:B------:R-:W-:Y:S01]  /*7050*/  HMMA.16816.F32.BF16 R8, R40, R10, R84 ;  /* 0x0000000a2808723c */ /* 0x000fe20000041854 */
[----:B------:R-:W-:Y:S01]  /*7060*/  IMAD.SHL.U32 R81, R81, 0x40, RZ ;  /* 0x0000004051517824 */ /* 0x000fe200078e00ff */
[----:B------:R-:W-:-:S06]  /*7070*/  IADD3 R0, R0, -0x40, RZ ;  /* 0xffffffc000007810 */ /* 0x000fcc0007ffe0ff */
[C---:B------:R-:W-:Y:S08]  /*7080*/  HMMA.16816.F32.BF16 R12, R40.reuse, R14, R88 ;  /* 0x0000000e280c723c */ /* 0x040ff00000041858 */
[C---:B------:R-:W-:Y:S08]  /*7090*/  HMMA.16816.F32.BF16 R16, R40.reuse, R18, R92 ;  /* 0x000000122810723c */ /* 0x040ff0000004185c */
[C---:B------:R-:W-:Y:S08]  /*70a0*/  HMMA.16816.F32.BF16 R20, R40.reuse, R22, R96 ;  /* 0x000000162814723c */ /* 0x040ff00000041860 */
[C---:B------:R-:W-:Y:S08]  /*70b0*/  HMMA.16816.F32.BF16 R24, R40.reuse, R26, R100 ;  /* 0x0000001a2818723c */ /* 0x040ff00000041864 */
[C---:B------:R-:W-:Y:S08]  /*70c0*/  HMMA.16816.F32.BF16 R28, R40.reuse, R30, R104 ;  /* 0x0000001e281c723c */ /* 0x040ff00000041868 */
[-C--:B------:R-:W-:Y:S07]  /*70d0*/  HMMA.16816.F32.BF16 R76, R40, R34.reuse, R168 ;  /* 0x00000022284c723c */ /* 0x080fee00000418a8 */
[----:B------:R-:W-:Y:S01]  /*70e0*/  IMAD.WIDE R40, R203, 0x2, R196 ;  /* 0x00000002cb287825 */ /* 0x000fe200078e02c4 */
[----:B------:R-:W-:Y:S03]  /*70f0*/  HMMA.16816.F32.BF16 R136, R172, R34, R136 ;  /* 0x00000022ac88723c */ /* 0x000fe60000041888 */
[----:B------:R-:W-:-:S02]  /*7100*/  IMAD.MOV.U32 R42, RZ, RZ, R33 ;  /* 0x000000ffff2a7224 */ /* 0x000fc400078e0021 */
[----:B------:R-:W-:-:S04]  /*7110*/  IMAD.WIDE R32, R203, 0x2, R200 ;  /* 0x00000002cb207825 */ /* 0x000fc800078e02c8 */
[----:B------:R-:W-:-:S04]  /*7120*/  IMAD.WIDE R34, R203, 0x2, R198 ;  /* 0x00000002cb227825 */ /* 0x000fc800078e02c6 */
[----:B------:R-:W-:Y:S02]  /*7130*/  IMAD.MOV.U32 R43, RZ, RZ, R40 ;  /* 0x000000ffff2b7224 */ /* 0x000fe400078e0028 */
[----:B------:R-:W-:Y:S02]  /*7140*/  IMAD.MOV.U32 R178, RZ, RZ, R41 ;  /* 0x000000ffffb27224 */ /* 0x000fe400078e0029 */
[----:B------:R-:W-:Y:S02]  /*7150*/  IMAD.MOV.U32 R40, RZ, RZ, R34 ;  /* 0x000000ffff287224 */ /* 0x000fe400078e0022 */
[----:B------:R-:W-:Y:S02]  /*7160*/  IMAD.MOV.U32 R179, RZ, RZ, R35 ;  /* 0x000000ffffb37224 */ /* 0x000fe400078e0023 */
[----:B--2---:R-:W-:-:S04]  /*7170*/  IMAD.WIDE R2, R81, 0x2, R2 ;  /* 0x0000000251027825 */ /* 0x004fc800078e0202 */
[----:B------:R-:W-:Y:S02]  /*7180*/  IMAD.MOV.U32 R211, RZ, RZ, R32 ;  /* 0x000000ffffd37224 */ /* 0x000fe400078e0020 */
[----:B------:R-:W-:Y:S01]  /*7190*/  IMAD.MOV.U32 R181, RZ, RZ, R33 ;  /* 0x000000ffffb57224 */ /* 0x000fe200078e0021 */
[----:B0-----:R-:W-:Y:S01]  /*71a0*/  @!P0 CALL.REL.NOINC `(.L_x_2) ;  /* 0x0000001000008944 */ /* 0x001fe20003c00000 */
[----:B------:R-:W-:Y:S05]  /*71b0*/  BRA `(.L_x_3) ;  /* 0xffffbe2000007947 */ /* 0x000fea000383ffff */
.L_x_2:
[----:B------:R-:W-:Y:S02]  /*71c0*/  F2FP.BF16.PACK_AB R40, R23, R22 ;  /* 0x000000161728723e */ /* 0x000fe400000010ff */
[----:B------:R-:W-:Y:S02]  /*71d0*/  F2FP.BF16.PACK_AB R43, R79, R78 ;  /* 0x0000004e4f2b723e */ /* 0x000fe400000010ff */
[----:B------:R-:W-:Y:S02]  /*71e0*/  F2FP.BF16.PACK_AB R22, R15, R14 ;  /* 0x0000000e0f16723e */ /* 0x000fe400000010ff */
[----:B------:R-:W-:Y:S02]  /*71f0*/  F2FP.BF16.PACK_AB R79, R77, R76 ;  /* 0x0000004c4d4f723e */ /* 0x000fe400000010ff */
[----:B------:R-:W-:-:S02]  /*7200*/  F2FP.BF16.PACK_AB R81, R67, R66 ;  /* 0x000000424351723e */ /* 0x000fc400000010ff */
[----:B------:R-:W-:Y:S02]  /*7210*/  F2FP.BF16.PACK_AB R65, R65, R64 ;  /* 0x000000404141723e */ /* 0x000fe400000010ff */
        /* <DEDUP_REMOVED lines=58> */
.L_x_1:
[----:B-1----:R-:W2:Y:S04]  /*75c0*/  LDL.LU R9, [R1+0x58] ;  /* 0x0000580001097983 */ /* 0x002ea80000300800 */
[----:B------:R-:W3:Y:S04]  /*75d0*/  LDL.LU R29, [R1+0x54] ;  /* 0x00005400011d7983 */ /* 0x000ee80000300800 */
[----:B------:R-:W1:Y:S02]  /*75e0*/  S2R R8, SR_TID.X ;  /* 0x0000000000087919 */ /* 0x000e640000002100 */
[----:B-1----:R-:W-:-:S02]  /*75f0*/  IMAD.SHL.U32 R0, R8, 0x400, RZ ;  /* 0x0000040008007824 */ /* 0x002fc400078e00ff */
[----:B------:R-:W-:-:S03]  /*7600*/  IMAD.SHL.U32 R2, R8, 0x4, RZ ;  /* 0x0000000408027824 */ /* 0x000fc600078e00ff */
[----:B------:R-:W-:Y:S01]  /*7610*/  LOP3.LUT R0, R0, 0x6000, RZ, 0xc0, !PT ;  /* 0x0000600000007812 */ /* 0x000fe200078ec0ff */
[----:B------:R-:W-:-:S05]  /*7620*/  IMAD.SHL.U32 R3, R8, 0x80, RZ ;  /* 0x0000008008037824 */ /* 0x000fca00078e00ff */
[----:B------:R-:W-:Y:S02]  /*7630*/  LOP3.LUT R3, R3, 0x1000, RZ, 0xc0, !PT ;  /* 0x0000100003037812 */ /* 0x000fe400078ec0ff */
[C---:B------:R-:W-:Y:S01]  /*7640*/  IADD3 R28, R206.reuse, 0x1, RZ ;  /* 0x00000001ce1c7810 */ /* 0x040fe20007ffe0ff */
[----:B------:R-:W-:-:S05]  /*7650*/  IMAD R39, R206, c[0x0][0x198], RZ ;  /* 0x00006600ce277a24 */ /* 0x000fca00078e02ff */
[----:B------:R-:W-:Y:S01]  /*7660*/  IADD3 R47, R39, c[0x0][0x198], RZ ;  /* 0x00006600272f7a10 */ /* 0x000fe20007ffe0ff */
[----:B------:R-:W-:Y:S01]  /*7670*/  BAR.SYNC.DEFER_BLOCKING 0x0 ;  /* 0x0000000000007b1d */ /* 0x000fe20000010000 */
[----:B--2---:R-:W-:-:S04]  /*7680*/  LOP3.LUT R9, R0, 0x60, R9, 0xf8, !PT ;  /* 0x0000006000097812 */ /* 0x004fc800078ef809 */
[----:B------:R-:W-:-:S05]  /*7690*/  LOP3.LUT R2, R9, 0x370, R2, 0x78, !PT ;  /* 0x0000037009027812 */ /* 0x000fca00078e7802 */
[----:B------:R-:W-:-:S05]  /*76a0*/  IMAD.IADD R52, R3, 0x1, R2 ;  /* 0x0000000103347824 */ /* 0x000fca00078e0202 */
[----:B------:R-:W-:Y:S04]  /*76b0*/  STS.128 [R52], R144 ;  /* 0x0000009034007388 */ /* 0x000fe80000000c00 */
[----:B------:R1:W-:Y:S04]  /*76c0*/  STS.128 [R52+0x80], R24 ;  /* 0x0000801834007388 */ /* 0x0003e80000000c00 */
[----:B------:R-:W-:Y:S04]  /*76d0*/  STS.128 [R52+0x400], R128 ;  /* 0x0004008034007388 */ /* 0x000fe80000000c00 */
[----:B------:R-:W-:Y:S04]  /*76e0*/  STS.128 [R52+0x480], R16 ;  /* 0x0004801034007388 */ /* 0x000fe80000000c00 */
[----:B------:R2:W-:Y:S04]  /*76f0*/  STS.128 [R52+0x800], R48 ;  /* 0x0008003034007388 */ /* 0x0005e80000000c00 */
[----:B------:R-:W-:Y:S04]  /*7700*/  STS.128 [R52+0x880], R4 ;  /* 0x0008800434007388 */ /* 0x000fe80000000c00 */
[----:B------:R-:W-:Y:S04]  /*7710*/  STS.128 [R52+0xc00], R12 ;  /* 0x000c000c34007388 */ /* 0x000fe80000000c00 */
[----:B------:R-:W-:Y:S01]  /*7720*/  STS.128 [R52+0xc80], R20 ;  /* 0x000c801434007388 */ /* 0x000fe20000000c00 */
[C---:B------:R-:W-:Y:S01]  /*7730*/  IMAD.SHL.U32 R0, R8.reuse, 0x1000, RZ ;  /* 0x0000100008007824 */ /* 0x040fe200078e00ff */
[----:B------:R-:W-:-:S04]  /*7740*/  LOP3.LUT R8, R8, 0xff, RZ, 0xc0, !PT ;  /* 0x000000ff08087812 */ /* 0x000fc800078ec0ff */
[----:B------:R-:W-:-:S05]  /*7750*/  LOP3.LUT R0, R0, 0x6000, RZ, 0xc0, !PT ;  /* 0x0000600000007812 */ /* 0x000fca00078ec0ff */
[----:B------:R-:W-:Y:S01]  /*7760*/  IMAD R3, R8, 0x10, R0 ;  /* 0x0000001008037824 */ /* 0x000fe200078e0200 */
[----:B------:R-:W-:Y:S01]  /*7770*/  BAR.SYNC.DEFER_BLOCKING 0x0 ;  /* 0x0000000000007b1d */ /* 0x000fe20000010000 */
[----:B---3--:R-:W-:Y:S02]  /*7780*/  ISETP.GE.AND P0, PT, R29, c[0x0][0x178], PT ;  /* 0x00005e001d007a0c */ /* 0x008fe40003f06270 */
[C---:B-1----:R-:W-:Y:S02]  /*7790*/  IADD3 R24, R206.reuse, 0x2, RZ ;  /* 0x00000002ce187810 */ /* 0x042fe40007ffe0ff */
[----:B------:R-:W-:Y:S02]  /*77a0*/  IADD3 R2, R206, 0x3, RZ ;  /* 0x00000003ce027810 */ /* 0x000fe40007ffe0ff */
[C---:B------:R-:W-:Y:S02]  /*77b0*/  LOP3.LUT R38, R3.reuse, 0x20, RZ, 0x3c, !PT ;  /* 0x0000002003267812 */ /* 0x040fe400078e3cff */
[----:B------:R-:W-:-:S02]  /*77c0*/  LOP3.LUT R37, R3, 0x40, RZ, 0x3c, !PT ;  /* 0x0000004003257812 */ /* 0x000fc400078e3cff */
[----:B------:R-:W-:Y:S02]  /*77d0*/  LOP3.LUT R36, R3, 0x60, RZ, 0x3c, !PT ;  /* 0x0000006003247812 */ /* 0x000fe400078e3cff */
[----:B------:R-:W-:Y:S01]  /*77e0*/  ISETP.LT.AND P4, PT, R2, c[0x0][0x17c], !P0 ;  /* 0x00005f0002007a0c */ /* 0x000fe20004781270 */
[----:B------:R-:W-:Y:S01]  /*77f0*/  IMAD R2, R29, c[0x0][0x194], RZ ;  /* 0x000065001d027a24 */ /* 0x000fe200078e02ff */
[----:B------:R-:W-:Y:S02]  /*7800*/  ISETP.LT.AND P1, PT, R28, c[0x0][0x17c], !P0 ;  /* 0x00005f001c007a0c */ /* 0x000fe40004721270 */
[----:B------:R-:W-:Y:S01]  /*7810*/  ISETP.LT.AND P5, PT, R24, c[0x0][0x17c], !P0 ;  /* 0x00005f0018007a0c */ /* 0x000fe200047a1270 */
[----:B------:R-:W1:Y:S04]  /*7820*/  LDS.128 R8, [R3] ;  /* 0x0000000003087984 */ /* 0x000e680000000c00 */
[----:B------:R-:W-:Y:S04]  /*7830*/  LDS.128 R28, [R3+0x1000] ;  /* 0x00100000031c7984 */ /* 0x000fe80000000c00 */
[----:B------:R-:W3:Y:S04]  /*7840*/  LDS.128 R20, [R38] ;  /* 0x0000000026147984 */ /* 0x000ee80000000c00 */
[----:B------:R-:W-:Y:S04]  /*7850*/  LDS.128 R24, [R38+0x1000] ;  /* 0x0010000026187984 */ /* 0x000fe80000000c00 */
[----:B------:R-:W4:Y:S04]  /*7860*/  LDS.128 R16, [R37] ;  /* 0x0000000025107984 */ /* 0x000f280000000c00 */
[----:B------:R-:W-:Y:S04]  /*7870*/  LDS.128 R12, [R37+0x1000] ;  /* 0x00100000250c7984 */ /* 0x000fe80000000c00 */
[----:B------:R-:W5:Y:S04]  /*7880*/  LDS.128 R32, [R36] ;  /* 0x0000000024207984 */ /* 0x000f680000000c00 */
[----:B------:R-:W0:Y:S04]  /*7890*/  LDS.128 R4, [R36+0x1000] ;  /* 0x0010000024047984 */ /* 0x000e280000000c00 */
[----:B------:R-:W-:Y:S01]  /*78a0*/  BAR.SYNC.DEFER_BLOCKING 0x0 ;  /* 0x0000000000007b1d */ /* 0x000fe20000010000 */
[----:B------:R-:W-:-:S02]  /*78b0*/  IADD3 R0, R206, 0x4, RZ ;  /* 0x00000004ce007810 */ /* 0x000fc40007ffe0ff */
[----:B------:R-:W-:Y:S02]  /*78c0*/  ISETP.LT.AND P2, PT, R206, c[0x0][0x17c], !P0 ;  /* 0x00005f00ce007a0c */ /* 0x000fe40004741270 */
[----:B------:R-:W-:Y:S02]  /*78d0*/  ISETP.LT.AND P3, PT, R0, c[0x0][0x17c], !P0 ;  /* 0x00005f0000007a0c */ /* 0x000fe40004761270 */
[C---:B------:R-:W-:Y:S01]  /*78e0*/  LEA R0, P6, R2.reuse, c[0x0][0x170], 0x1 ;  /* 0x00005c0002007a11 */ /* 0x040fe200078c08ff */
[----:B------:R-:W-:Y:S04]  /*78f0*/  STS.128 [R52], R160 ;  /* 0x000000a034007388 */ /* 0x000fe80000000c00 */
[----:B------:R-:W-:Y:S04]  /*7900*/  STS.128 [R52+0x80], R68 ;  /* 0x0000804434007388 */ /* 0x000fe80000000c00 */
[----:B------:R-:W-:Y:S04]  /*7910*/  STS.128 [R52+0x400], R112 ;  /* 0x0004007034007388 */ /* 0x000fe80000000c00 */
[----:B------:R-:W-:Y:S04]  /*7920*/  STS.128 [R52+0x480], R60 ;  /* 0x0004803c34007388 */ /* 0x000fe80000000c00 */
[----:B------:R-:W-:Y:S04]  /*7930*/  STS.128 [R52+0x800], R64 ;  /* 0x0008004034007388 */ /* 0x000fe80000000c00 */
[----:B------:R-:W-:Y:S04]  /*7940*/  STS.128 [R52+0x880], R80 ;  /* 0x0008805034007388 */ /* 0x000fe80000000c00 */
[----:B------:R-:W-:Y:S04]  /*7950*/  STS.128 [R52+0xc00], R76 ;  /* 0x000c004c34007388 */ /* 0x000fe80000000c00 */
[----:B------:R0:W-:Y:S01]  /*7960*/  STS.128 [R52+0xc80], R40 ;  /* 0x000c802834007388 */ /* 0x0001e20000000c00 */
[----:B------:R-:W-:-:S03]  /*7970*/  LEA.HI.X.SX32 R2, R2, c[0x0][0x174], 0x1, P6 ;  /* 0x00005d0002027a11 */ /* 0x000fc600030f0eff */
[----:B------:R-:W-:Y:S01]  /*7980*/  BAR.SYNC.DEFER_BLOCKING 0x0 ;  /* 0x0000000000007b1d */ /* 0x000fe20000010000 */
[----:B------:R-:W-:-:S04]  /*7990*/  LEA R44, P6, R39, R0, 0x1 ;  /* 0x00000000272c7211 */ /* 0x000fc800078c08ff */
[----:B------:R-:W-:Y:S02]  /*79a0*/  LEA.HI.X.SX32 R45, R39, R2, 0x1, P6 ;  /* 0x00000002272d7211 */ /* 0x000fe400030f0eff */
[C---:B0-----:R-:W-:Y:S02]  /*79b0*/  LEA R46, P6, R47.reuse, R0, 0x1 ;  /* 0x000000002f2e7211 */ /* 0x041fe400078c08ff */
[----:B------:R-:W-:Y:S02]  /*79c0*/  IADD3 R39, R206, 0x5, RZ ;  /* 0x00000005ce277810 */ /* 0x000fe40007ffe0ff */
[C---:B--2---:R-:W-:Y:S02]  /*79d0*/  IADD3 R49, R47.reuse, c[0x0][0x198], RZ ;  /* 0x000066002f317a10 */ /* 0x044fe40007ffe0ff */
[----:B------:R-:W-:Y:S02]  /*79e0*/  LEA.HI.X.SX32 R47, R47, R2, 0x1, P6 ;  /* 0x000000022f2f7211 */ /* 0x000fe400030f0eff */
[----:B------:R-:W-:-:S02]  /*79f0*/  LEA R48, P6, R49, R0, 0x1 ;  /* 0x0000000031307211 */ /* 0x000fc400078c08ff */
[----:B------:R-:W-:Y:S01]  /*7a00*/  IADD3 R41, R49, c[0x0][0x198], RZ ;  /* 0x0000660031297a10 */ /* 0x000fe20007ffe0ff */
[----:B-1----:R0:W-:Y:S01]  /*7a10*/  @P2 STG.E.U16 [R44.64], R8 ;  /* 0x000000082c002986 */ /* 0x0021e2000c101504 */
[----:B------:R-:W-:Y:S02]  /*7a20*/  ISETP.LT.AND P2, PT, R39, c[0x0][0x17c], !P0 ;  /* 0x00005f0027007a0c */ /* 0x000fe40004741270 */
[----:B------:R-:W-:Y:S02]  /*7a30*/  IADD3 R39, R206, 0x6, RZ ;  /* 0x00000006ce277810 */ /* 0x000fe40007ffe0ff */
[----:B------:R-:W-:Y:S02]  /*7a40*/  LEA.HI.X.SX32 R49, R49, R2, 0x1, P6 ;  /* 0x0000000231317211 */ /* 0x000fe400030f0eff */
[----:B0-----:R-:W-:Y:S02]  /*7a50*/  PRMT R45, R8, 0x7632, R45 ;  /* 0x00007632082d7816 */ /* 0x001fe4000000002d */
[----:B------:R-:W-:-:S03]  /*7a60*/  LEA R40, P6, R41, R0, 0x1 ;  /* 0x0000000029287211 */ /* 0x000fc600078c08ff */
[----:B------:R0:W-:Y:S01]  /*7a70*/  @P1 STG.E.U16 [R46.64], R45 ;  /* 0x0000002d2e001986 */ /* 0x0001e2000c101504 */
[----:B------:R-:W-:Y:S02]  /*7a80*/  ISETP.LT.AND P1, PT, R39, c[0x0][0x17c], !P0 ;  /* 0x00005f0027007a0c */ /* 0x000fe40004721270 */
[C---:B------:R-:W-:Y:S02]  /*7a90*/  IADD3 R39, R41.reuse, c[0x0][0x198], RZ ;  /* 0x0000660029277a10 */ /* 0x040fe40007ffe0ff */
[----:B------:R-:W-:Y:S02]  /*7aa0*/  LEA.HI.X.SX32 R41, R41, R2, 0x1, P6 ;  /* 0x0000000229297211 */ /* 0x000fe400030f0eff */
[C---:B------:R-:W-:Y:S02]  /*7ab0*/  LEA R42, P6, R39.reuse, R0, 0x1 ;  /* 0x00000000272a7211 */ /* 0x040fe400078c08ff */
[C---:B0-----:R-:W-:Y:S02]  /*7ac0*/  IADD3 R45, R39.reuse, c[0x0][0x198], RZ ;  /* 0x00006600272d7a10 */ /* 0x041fe40007ffe0ff */
[----:B------:R-:W-:-:S02]  /*7ad0*/  LEA.HI.X.SX32 R43, R39, R2, 0x1, P6 ;  /* 0x00000002272b7211 */ /* 0x000fc400030f0eff */
[----:B------:R-:W-:Y:S02]  /*7ae0*/  IADD3 R8, R206, 0x7, RZ ;  /* 0x00000007ce087810 */ /* 0x000fe40007ffe0ff */
[----:B---3--:R-:W-:Y:S02]  /*7af0*/  PRMT R47, R20, 0x7632, R47 ;  /* 0x00007632142f7816 */ /* 0x008fe4000000002f */
[C---:B------:R-:W-:Y:S02]  /*7b00*/  LEA R44, P6, R45.reuse, R0, 0x1 ;  /* 0x000000002d2c7211 */ /* 0x040fe400078c08ff */
[C---:B------:R-:W-:Y:S01]  /*7b10*/  IADD3 R39, R45.reuse, c[0x0][0x198], RZ ;  /* 0x000066002d277a10 */ /* 0x040fe20007ffe0ff */
[----:B------:R-:W-:Y:S01]  /*7b20*/  @P5 STG.E.U16 [R48.64], R20 ;  /* 0x0000001430005986 */ /* 0x000fe2000c101504 */
[----:B------:R-:W-:Y:S02]  /*7b30*/  ISETP.LT.AND P5, PT, R8, c[0x0][0x17c], !P0 ;  /* 0x00005f0008007a0c */ /* 0x000fe400047a1270 */
[----:B------:R-:W-:Y:S01]  /*7b40*/  LEA.HI.X.SX32 R45, R45, R2, 0x1, P6 ;  /* 0x000000022d2d7211 */ /* 0x000fe200030f0eff */
[----:B------:R0:W-:Y:S01]  /*7b50*/  @P4 STG.E.U16 [R40.64], R47 ;  /* 0x0000002f28004986 */ /* 0x0001e2000c101504 */
[----:B------:R-:W-:-:S02]  /*7b60*/  IADD3 R8, R206, 0x8, RZ ;  /* 0x00000008ce087810 */ /* 0x000fc40007ffe0ff */
[C---:B------:R-:W-:Y:S02]  /*7b70*/  LEA R46, P6, R39.reuse, R0, 0x1 ;  /* 0x00000000272e7211 */ /* 0x040fe400078c08ff */
[----:B------:R-:W-:Y:S02]  /*7b80*/  ISETP.LT.AND P4, PT, R8, c[0x0][0x17c], !P0 ;  /* 0x00005f0008007a0c */ /* 0x000fe40004781270 */
[----:B------:R-:W-:Y:S02]  /*7b90*/  IADD3 R8, R206, 0x9, RZ ;  /* 0x00000009ce087810 */ /* 0x000fe40007ffe0ff */
[C---:B0-----:R-:W-:Y:S02]  /*7ba0*/  IADD3 R41, R39.reuse, c[0x0][0x198], RZ ;  /* 0x0000660027297a10 */ /* 0x041fe40007ffe0ff */
[----:B------:R-:W-:Y:S02]  /*7bb0*/  LEA.HI.X.SX32 R47, R39, R2, 0x1, P6 ;  /* 0x00000002272f7211 */ /* 0x000fe400030f0eff */
[----:B----4-:R-:W-:-:S02]  /*7bc0*/  PRMT R20, R16, 0x7632, R20 ;  /* 0x0000763210147816 */ /* 0x010fc40000000014 */
[C---:B------:R-:W-:Y:S02]  /*7bd0*/  LEA R40, P6, R41.reuse, R0, 0x1 ;  /* 0x0000000029287211 */ /* 0x040fe400078c08ff */
[C---:B------:R-:W-:Y:S01]  /*7be0*/  IADD3 R39, R41.reuse, c[0x0][0x198], RZ ;  /* 0x0000660029277a10 */ /* 0x040fe20007ffe0ff */
[----:B------:R0:W-:Y:S01]  /*7bf0*/  @P3 STG.E.U16 [R42.64], R16 ;  /* 0x000000102a003986 */ /* 0x0001e2000c101504 */
[----:B------:R-:W-:Y:S02]  /*7c00*/  ISETP.LT.AND P3, PT, R8, c[0x0][0x17c], !P0 ;  /* 0x00005f0008007a0c */ /* 0x000fe40004761270 */
[----:B------:R-:W-:Y:S01]  /*7c10*/  LEA.HI.X.SX32 R41, R41, R2, 0x1, P6 ;  /* 0x0000000229297211 */ /* 0x000fe200030f0eff */
[----:B------:R1:W-:Y:S01]  /*7c20*/  @P2 STG.E.U16 [R44.64], R20 ;  /* 0x000000142c002986 */ /* 0x0003e2000c101504 */
[----:B------:R-:W-:Y:S02]  /*7c30*/  IADD3 R8, R206, 0xa, RZ ;  /* 0x0000000ace087810 */ /* 0x000fe40007ffe0ff */
[----:B0-----:R-:W-:-:S02]  /*7c40*/  LEA R42, P6, R39, R0, 0x1 ;  /* 0x00000000272a7211 */ /* 0x001fc400078c08ff */
[C---:B-1----:R-:W-:Y:S02]  /*7c50*/  IADD3 R45, R39.reuse, c[0x0][0x198], RZ ;  /* 0x00006600272d7a10 */ /* 0x042fe40007ffe0ff */
[----:B------:R-:W-:Y:S02]  /*7c60*/  ISETP.LT.AND P2, PT, R8, c[0x0][0x17c], !P0 ;  /* 0x00005f0008007a0c */ /* 0x000fe40004741270 */
[----:B------:R-:W-:Y:S02]  /*7c70*/  LEA.HI.X.SX32 R43, R39, R2, 0x1, P6 ;  /* 0x00000002272b7211 */ /* 0x000fe400030f0eff */
[----:B------:R-:W-:Y:S02]  /*7c80*/  IADD3 R8, R206, 0xb, RZ ;  /* 0x0000000bce087810 */ /* 0x000fe40007ffe0ff */
[----:B-----5:R-:W-:Y:S02]  /*7c90*/  PRMT R16, R32, 0x7632, R16 ;  /* 0x0000763220107816 */ /* 0x020fe40000000010 */
[----:B------:R-:W-:-:S02]  /*7ca0*/  LEA R44, P6, R45, R0, 0x1 ;  /* 0x000000002d2c7211 */ /* 0x000fc400078c08ff */
[C---:B------:R-:W-:Y:S01]  /*7cb0*/  IADD3 R39, R45.reuse, c[0x0][0x198], RZ ;  /* 0x000066002d277a10 */ /* 0x040fe20007ffe0ff */
[----:B------:R0:W-:Y:S01]  /*7cc0*/  @P1 STG.E.U16 [R46.64], R32 ;  /* 0x000000202e001986 */ /* 0x0001e2000c101504 */
[----:B------:R-:W-:Y:S02]  /*7cd0*/  ISETP.LT.AND P1, PT, R8, c[0x0][0x17c], !P0 ;  /* 0x00005f0008007a0c */ /* 0x000fe40004721270 */
[----:B------:R-:W-:Y:S01]  /*7ce0*/  LEA.HI.X.SX32 R45, R45, R2, 0x1, P6 ;  /* 0x000000022d2d7211 */ /* 0x000fe200030f0eff */
[----:B------:R1:W-:Y:S01]  /*7cf0*/  @P5 STG.E.U16 [R40.64], R16 ;  /* 0x0000001028005986 */ /* 0x0003e2000c101504 */
[----:B------:R-:W-:Y:S02]  /*7d00*/  IADD3 R8, R206, 0xc, RZ ;  /* 0x0000000cce087810 */ /* 0x000fe40007ffe0ff */
[----:B------:R-:W-:Y:S02]  /*7d10*/  PRMT R20, R28, 0x7632, R20 ;  /* 0x000076321c147816 */ /* 0x000fe40000000014 */
[----:B0-----:R-:W-:-:S02]  /*7d20*/  LEA R46, P6, R39, R0, 0x1 ;  /* 0x00000000272e7211 */ /* 0x001fc400078c08ff */
[C---:B-1----:R-:W-:Y:S02]  /*7d30*/  IADD3 R41, R39.reuse, c[0x0][0x198], RZ ;  /* 0x0000660027297a10 */ /* 0x042fe40007ffe0ff */
[----:B------:R-:W-:Y:S02]  /*7d40*/  ISETP.LT.AND P5, PT, R8, c[0x0][0x17c], !P0 ;  /* 0x00005f0008007a0c */ /* 0x000fe400047a1270 */
[----:B------:R-:W-:Y:S02]  /*7d50*/  LEA.HI.X.SX32 R47, R39, R2, 0x1, P6 ;  /* 0x00000002272f7211 */ /* 0x000fe400030f0eff */
[----:B------:R-:W-:Y:S02]  /*7d60*/  IADD3 R8, R206, 0xd, RZ ;  /* 0x0000000dce087810 */ /* 0x000fe40007ffe0ff */
[C---:B------:R-:W-:Y:S02]  /*7d70*/  LEA R40, P6, R41.reuse, R0, 0x1 ;  /* 0x0000000029287211 */ /* 0x040fe400078c08ff */
[----:B------:R-:W-:Y:S01]  /*7d80*/  IADD3 R39, R41, c[0x0][0x198], RZ ;  /* 0x0000660029277a10 */ /* 0x000fe20007ffe0ff */
[----:B------:R0:W-:Y:S01]  /*7d90*/  @P4 STG.E.U16 [R42.64], R28 ;  /* 0x0000001c2a004986 */ /* 0x0001e2000c101504 */
[----:B------:R-:W-:-:S02]  /*7da0*/  ISETP.LT.AND P4, PT, R8, c[0x0][0x17c], !P0 ;  /* 0x00005f0008007a0c */ /* 0x000fc40004781270 */
[----:B------:R-:W-:Y:S01]  /*7db0*/  LEA.HI.X.SX32 R41, R41, R2, 0x1, P6 ;  /* 0x0000000229297211 */ /* 0x000fe200030f0eff */
[----:B------:R1:W-:Y:S01]  /*7dc0*/  @P3 STG.E.U16 [R44.64], R20 ;  /* 0x000000142c003986 */ /* 0x0003e2000c101504 */
[----:B------:R-:W-:Y:S02]  /*7dd0*/  IADD3 R8, R206, 0xe, RZ ;  /* 0x0000000ece087810 */ /* 0x000fe40007ffe0ff */
[----:B------:R-:W-:Y:S02]  /*7de0*/  PRMT R16, R24, 0x7632, R16 ;  /* 0x0000763218107816 */ /* 0x000fe40000000010 */
[C---:B0-----:R-:W-:Y:S02]  /*7df0*/  LEA R42, P6, R39.reuse, R0, 0x1 ;  /* 0x00000000272a7211 */ /* 0x041fe400078c08ff */
[----:B-1----:R-:W-:Y:S02]  /*7e00*/  IADD3 R45, R39, c[0x0][0x198], RZ ;  /* 0x00006600272d7a10 */ /* 0x002fe40007ffe0ff */
[----:B------:R-:W-:-:S02]  /*7e10*/  ISETP.LT.AND P3, PT, R8, c[0x0][0x17c], !P0 ;  /* 0x00005f0008007a0c */ /* 0x000fc40004761270 */
[----:B------:R-:W-:Y:S02]  /*7e20*/  LEA.HI.X.SX32 R43, R39, R2, 0x1, P6 ;  /* 0x00000002272b7211 */ /* 0x000fe400030f0eff */
[----:B------:R-:W-:Y:S02]  /*7e30*/  IADD3 R8, R206, 0xf, RZ ;  /* 0x0000000fce087810 */ /* 0x000fe40007ffe0ff */
[C---:B------:R-:W-:Y:S02]  /*7e40*/  LEA R44, P6, R45.reuse, R0, 0x1 ;  /* 0x000000002d2c7211 */ /* 0x040fe400078c08ff */
[C---:B------:R-:W-:Y:S01]  /*7e50*/  IADD3 R39, R45.reuse, c[0x0][0x198], RZ ;  /* 0x000066002d277a10 */ /* 0x040fe20007ffe0ff */
[----:B------:R0:W-:Y:S01]  /*7e60*/  @P2 STG.E.U16 [R46.64], R24 ;  /* 0x000000182e002986 */ /* 0x0001e2000c101504 */
[----:B------:R-:W-:Y:S02]  /*7e70*/  ISETP.LT.AND P2, PT, R8, c[0x0][0x17c], !P0 ;  /* 0x00005f0008007a0c */ /* 0x000fe40004741270 */
[----:B------:R-:W-:Y:S01]  /*7e80*/  LEA.HI.X.SX32 R45, R45, R2, 0x1, P6 ;  /* 0x000000022d2d7211 */ /* 0x000fe200030f0eff */
[----:B------:R1:W-:Y:S01]  /*7e90*/  @P1 STG.E.U16 [R40.64], R16 ;  /* 0x0000001028001986 */ /* 0x0003e2000c101504 */
[----:B------:R-:W-:-:S02]  /*7ea0*/  IADD3 R8, R206, 0x10, RZ ;  /* 0x00000010ce087810 */ /* 0x000fc40007ffe0ff */
[----:B------:R-:W-:Y:S02]  /*7eb0*/  PRMT R20, R12, 0x7632, R20 ;  /* 0x000076320c147816 */ /* 0x000fe40000000014 */
[C---:B0-----:R-:W-:Y:S02]  /*7ec0*/  LEA R46, P6, R39.reuse, R0, 0x1 ;  /* 0x00000000272e7211 */ /* 0x041fe400078c08ff */
[C---:B-1----:R-:W-:Y:S02]  /*7ed0*/  IADD3 R41, R39.reuse, c[0x0][0x198], RZ ;  /* 0x0000660027297a10 */ /* 0x042fe40007ffe0ff */
[----:B------:R-:W-:Y:S02]  /*7ee0*/  ISETP.LT.AND P1, PT, R8, c[0x0][0x17c], !P0 ;  /* 0x00005f0008007a0c */ /* 0x000fe40004721270 */
[----:B------:R-:W-:Y:S02]  /*7ef0*/  LEA.HI.X.SX32 R47, R39, R2, 0x1, P6 ;  /* 0x00000002272f7211 */ /* 0x000fe400030f0eff */
[----:B------:R-:W-:-:S02]  /*7f00*/  IADD3 R8, R206, 0x11, RZ ;  /* 0x00000011ce087810 */ /* 0x000fc40007ffe0ff */
        /* <DEDUP_REMOVED lines=10> */
[----:B------:R-:W-:Y:S02]  /*7fb0*/  PRMT R12, R4, 0x7632, R12 ;  /* 0x00007632040c7816 */ /* 0x000fe4000000000c */
[----:B------:R-:W-:Y:S01]  /*7fc0*/  LEA.HI.X.SX32 R43, R39, R2, 0x1, P6 ;  /* 0x00000002272b7211 */ /* 0x000fe200030f0eff */
[----:B------:R0:W-:Y:S01]  /*7fd0*/  @P3 STG.E.U16 [R46.64], R4 ;  /* 0x000000042e003986 */ /* 0x0001e2000c101504 */
[----:B------:R-:W-:Y:S02]  /*7fe0*/  IADD3 R8, R206, 0x13, RZ ;  /* 0x00000013ce087810 */ /* 0x000fe40007ffe0ff */
[----:B------:R-:W-:-:S02]  /*7ff0*/  LEA R44, P6, R45, R0, 0x1 ;  /* 0x000000002d2c7211 */ /* 0x000fc400078c08ff */
[C---:B------:R-:W-:Y:S01]  /*8000*/  IADD3 R39, R45.reuse, c[0x0][0x198], RZ ;  /* 0x000066002d277a10 */ /* 0x040fe20007ffe0ff */
[----:B------:R1:W-:Y:S01]  /*8010*/  @P2 STG.E.U16 [R40.64], R12 ;  /* 0x0000000c28002986 */ /* 0x0003e2000c101504 */
[----:B------:R-:W-:Y:S02]  /*8020*/  ISETP.LT.AND P3, PT, R8, c[0x0][0x17c], !P0 ;  /* 0x00005f0008007a0c */ /* 0x000fe40004761270 */
[----:B------:R-:W-:Y:S02]  /*8030*/  LEA.HI.X.SX32 R45, R45, R2, 0x1, P6 ;  /* 0x000000022d2d7211 */ /* 0x000fe400030f0eff */
[C---:B0-----:R-:W-:Y:S01]  /*8040*/  IADD3 R4, R206.reuse, 0x15, RZ ;  /* 0x00000015ce047810 */ /* 0x041fe20007ffe0ff */
[----:B------:R0:W-:Y:S01]  /*8050*/  @P1 STG.E.U16 [R42.64], R9 ;  /* 0x000000092a001986 */ /* 0x0001e2000c101504 */
[----:B------:R-:W-:Y:S02]  /*8060*/  IADD3 R8, R206, 0x14, RZ ;  /* 0x00000014ce087810 */ /* 0x000fe40007ffe0ff */
[----:B------:R-:W-:-:S02]  /*8070*/  PRMT R16, R9, 0x7632, R16 ;  /* 0x0000763209107816 */ /* 0x000fc40000000010 */
[C---:B------:R-:W-:Y:S02]  /*8080*/  LEA R46, P6, R39.reuse, R0, 0x1 ;  /* 0x00000000272e7211 */ /* 0x040fe400078c08ff */
[----:B------:R-:W-:Y:S02]  /*8090*/  ISETP.LT.AND P1, PT, R4, c[0x0][0x17c], !P0 ;  /* 0x00005f0004007a0c */ /* 0x000fe40004721270 */
[C---:B-1----:R-:W-:Y:S02]  /*80a0*/  IADD3 R41, R39.reuse, c[0x0][0x198], RZ ;  /* 0x0000660027297a10 */ /* 0x042fe40007ffe0ff */
[----:B------:R-:W-:Y:S01]  /*80b0*/  IADD3 R4, R206, 0x16, RZ ;  /* 0x00000016ce047810 */ /* 0x000fe20007ffe0ff */
[----:B------:R-:W-:Y:S01]  /*80c0*/  @P5 STG.E.U16 [R44.64], R16 ;  /* 0x000000102c005986 */ /* 0x000fe2000c101504 */
[----:B------:R-:W-:Y:S02]  /*80d0*/  ISETP.LT.AND P2, PT, R8, c[0x0][0x17c], !P0 ;  /* 0x00005f0008007a0c */ /* 0x000fe40004741270 */
[----:B------:R-:W-:-:S02]  /*80e0*/  LEA.HI.X.SX32 R47, R39, R2, 0x1, P6 ;  /* 0x00000002272f7211 */ /* 0x000fc400030f0eff */
[C---:B------:R-:W-:Y:S02]  /*80f0*/  LEA R8, P6, R41.reuse, R0, 0x1 ;  /* 0x0000000029087211 */ /* 0x040fe400078c08ff */
[----:B------:R-:W-:Y:S02]  /*8100*/  ISETP.LT.AND P5, PT, R4, c[0x0][0x17c], !P0 ;  /* 0x00005f0004007a0c */ /* 0x000fe400047a1270 */
[C---:B------:R-:W-:Y:S02]  /*8110*/  IADD3 R39, R41.reuse, c[0x0][0x198], RZ ;  /* 0x0000660029277a10 */ /* 0x040fe40007ffe0ff */
[----:B------:R-:W-:Y:S01]  /*8120*/  IADD3 R4, R206, 0x17, RZ ;  /* 0x00000017ce047810 */ /* 0x000fe20007ffe0ff */
[----:B------:R1:W-:Y:S01]  /*8130*/  @P4 STG.E.U16 [R46.64], R21 ;  /* 0x000000152e004986 */ /* 0x0003e2000c101504 */
[----:B0-----:R-:W-:Y:S02]  /*8140*/  LEA.HI.X.SX32 R9, R41, R2, 0x1, P6 ;  /* 0x0000000229097211 */ /* 0x001fe400030f0eff */
[----:B------:R-:W-:-:S02]  /*8150*/  PRMT R12, R21, 0x7632, R12 ;  /* 0x00007632150c7816 */ /* 0x000fc4000000000c */
[C---:B------:R-:W-:Y:S02]  /*8160*/  LEA R40, P6, R39.reuse, R0, 0x1 ;  /* 0x0000000027287211 */ /* 0x040fe400078c08ff */
[----:B------:R-:W-:Y:S02]  /*8170*/  ISETP.LT.AND P4, PT, R4, c[0x0][0x17c], !P0 ;  /* 0x00005f0004007a0c */ /* 0x000fe40004781270 */
[C---:B------:R-:W-:Y:S02]  /*8180*/  IADD3 R43, R39.reuse, c[0x0][0x198], RZ ;  /* 0x00006600272b7a10 */ /* 0x040fe40007ffe0ff */
[----:B------:R-:W-:Y:S01]  /*8190*/  IADD3 R4, R206, 0x18, RZ ;  /* 0x00000018ce047810 */ /* 0x000fe20007ffe0ff */
[----:B------:R0:W-:Y:S01]  /*81a0*/  @P3 STG.E.U16 [R8.64], R12 ;  /* 0x0000000c08003986 */ /* 0x0001e2000c101504 */
[----:B------:R-:W-:Y:S02]  /*81b0*/  LEA.HI.X.SX32 R41, R39, R2, 0x1, P6 ;  /* 0x0000000227297211 */ /* 0x000fe400030f0eff */
[----:B------:R-:W-:-:S02]  /*81c0*/  LEA R20, P6, R43, R0, 0x1 ;  /* 0x000000002b147211 */ /* 0x000fc400078c08ff */
[----:B------:R-:W-:Y:S02]  /*81d0*/  ISETP.LT.AND P3, PT, R4, c[0x0][0x17c], !P0 ;  /* 0x00005f0004007a0c */ /* 0x000fe40004761270 */
[C---:B------:R-:W-:Y:S02]  /*81e0*/  IADD3 R39, R43.reuse, c[0x0][0x198], RZ ;  /* 0x000066002b277a10 */ /* 0x040fe40007ffe0ff */
[----:B------:R-:W-:Y:S01]  /*81f0*/  IADD3 R4, R206, 0x19, RZ ;  /* 0x00000019ce047810 */ /* 0x000fe20007ffe0ff */
[----:B------:R2:W-:Y:S01]  /*8200*/  @P2 STG.E.U16 [R40.64], R17 ;  /* 0x0000001128002986 */ /* 0x0005e2000c101504 */
[----:B-1----:R-:W-:Y:S02]  /*8210*/  LEA.HI.X.SX32 R21, R43, R2, 0x1, P6 ;  /* 0x000000022b157211 */ /* 0x002fe400030f0eff */
[----:B------:R-:W-:Y:S02]  /*8220*/  PRMT R24, R17, 0x7632, R24 ;  /* 0x0000763211187816 */ /* 0x000fe40000000018 */
[----:B------:R-:W-:-:S02]  /*8230*/  LEA R42, P6, R39, R0, 0x1 ;  /* 0x00000000272a7211 */ /* 0x000fc400078c08ff */
[----:B------:R-:W-:Y:S02]  /*8240*/  ISETP.LT.AND P2, PT, R4, c[0x0][0x17c], !P0 ;  /* 0x00005f0004007a0c */ /* 0x000fe40004741270 */
[C---:B0-----:R-:W-:Y:S02]  /*8250*/  IADD3 R9, R39.reuse, c[0x0][0x198], RZ ;  /* 0x0000660027097a10 */ /* 0x041fe40007ffe0ff */
[----:B------:R-:W-:Y:S01]  /*8260*/  IADD3 R4, R206, 0x1a, RZ ;  /* 0x0000001ace047810 */ /* 0x000fe20007ffe0ff */
[----:B------:R0:W-:Y:S01]  /*8270*/  @P1 STG.E.U16 [R20.64], R24 ;  /* 0x0000001814001986 */ /* 0x0001e2000c101504 */
[----:B------:R-:W-:Y:S02]  /*8280*/  LEA.HI.X.SX32 R43, R39, R2, 0x1, P6 ;  /* 0x00000002272b7211 */ /* 0x000fe400030f0eff */
[----:B------:R-:W-:Y:S02]  /*8290*/  LEA R8, P6, R9, R0, 0x1 ;  /* 0x0000000009087211 */ /* 0x000fe400078c08ff */
[----:B------:R-:W-:-:S02]  /*82a0*/  ISETP.LT.AND P1, PT, R4, c[0x0][0x17c], !P0 ;  /* 0x00005f0004007a0c */ /* 0x000fc40004721270 */
[C---:B--2---:R-:W-:Y:S02]  /*82b0*/  IADD3 R17, R9.reuse, c[0x0][0x198], RZ ;  /* 0x0000660009117a10 */ /* 0x044fe40007ffe0ff */
[----:B------:R-:W-:Y:S01]  /*82c0*/  IADD3 R4, R206, 0x1b, RZ ;  /* 0x0000001bce047810 */ /* 0x000fe20007ffe0ff */
[----:B------:R1:W-:Y:S01]  /*82d0*/  @P5 STG.E.U16 [R42.64], R33 ;  /* 0x000000212a005986 */ /* 0x0003e2000c101504 */
[----:B------:R-:W-:Y:S02]  /*82e0*/  LEA.HI.X.SX32 R9, R9, R2, 0x1, P6 ;  /* 0x0000000209097211 */ /* 0x000fe400030f0eff */
[----:B------:R-:W-:Y:S02]  /*82f0*/  PRMT R12, R33, 0x7632, R12 ;  /* 0x00007632210c7816 */ /* 0x000fe4000000000c */
[----:B------:R-:W-:Y:S02]  /*8300*/  LEA R16, P6, R17, R0, 0x1 ;  /* 0x0000000011107211 */ /* 0x000fe400078c08ff */
[----:B------:R-:W-:-:S02]  /*8310*/  ISETP.LT.AND P5, PT, R4, c[0x0][0x17c], !P0 ;  /* 0x00005f0004007a0c */ /* 0x000fc400047a1270 */
[C---:B0-----:R-:W-:Y:S02]  /*8320*/  IADD3 R21, R17.reuse, c[0x0][0x198], RZ ;  /* 0x0000660011157a10 */ /* 0x041fe40007ffe0ff */
[----:B------:R-:W-:Y:S01]  /*8330*/  IADD3 R4, R206, 0x1c, RZ ;  /* 0x0000001cce047810 */ /* 0x000fe20007ffe0ff */
[----:B------:R0:W-:Y:S01]  /*8340*/  @P4 STG.E.U16 [R8.64], R12 ;  /* 0x0000000c08004986 */ /* 0x0001e2000c101504 */
[----:B------:R-:W-:Y:S02]  /*8350*/  LEA.HI.X.SX32 R17, R17, R2, 0x1, P6 ;  /* 0x0000000211117211 */ /* 0x000fe400030f0eff */
[C---:B------:R-:W-:Y:S02]  /*8360*/  LEA R20, P6, R21.reuse, R0, 0x1 ;  /* 0x0000000015147211 */ /* 0x040fe400078c08ff */
[----:B------:R-:W-:Y:S02]  /*8370*/  ISETP.LT.AND P4, PT, R4, c[0x0][0x17c], !P0 ;  /* 0x00005f0004007a0c */ /* 0x000fe40004781270 */
[----:B-1----:R-:W-:-:S02]  /*8380*/  IADD3 R33, R21, c[0x0][0x198], RZ ;  /* 0x0000660015217a10 */ /* 0x002fc40007ffe0ff */
[----:B------:R-:W-:Y:S01]  /*8390*/  IADD3 R4, R206, 0x1d, RZ ;  /* 0x0000001dce047810 */ /* 0x000fe20007ffe0ff */
[----:B------:R1:W-:Y:S01]  /*83a0*/  @P3 STG.E.U16 [R16.64], R29 ;  /* 0x0000001d10003986 */ /* 0x0003e2000c101504 */
[----:B------:R-:W-:Y:S02]  /*83b0*/  LEA.HI.X.SX32 R21, R21, R2, 0x1, P6 ;  /* 0x0000000215157211 */ /* 0x000fe400030f0eff */
[----:B------:R-:W-:Y:S02]  /*83c0*/  PRMT R24, R29, 0x7632, R24 ;  /* 0x000076321d187816 */ /* 0x000fe40000000018 */
[C---:B------:R-:W-:Y:S02]  /*83d0*/  LEA R32, P6, R33.reuse, R0, 0x1 ;  /* 0x0000000021207211 */ /* 0x040fe400078c08ff */
[----:B------:R-:W-:Y:S02]  /*83e0*/  ISETP.LT.AND P3, PT, R4, c[0x0][0x17c], !P0 ;  /* 0x00005f0004007a0c */ /* 0x000fe40004761270 */
[----:B0-----:R-:W-:-:S02]  /*83f0*/  IADD3 R9, R33, c[0x0][0x198], RZ ;  /* 0x0000660021097a10 */ /* 0x001fc40007ffe0ff */
[----:B------:R-:W-:Y:S01]  /*8400*/  IADD3 R4, R206, 0x1e, RZ ;  /* 0x0000001ece047810 */ /* 0x000fe20007ffe0ff */
[----:B------:R0:W-:Y:S01]  /*8410*/  @P2 STG.E.U16 [R20.64], R24 ;  /* 0x0000001814002986 */ /* 0x0001e2000c101504 */
[----:B------:R-:W-:Y:S02]  /*8420*/  LEA.HI.X.SX32 R33, R33, R2, 0x1, P6 ;  /* 0x0000000221217211 */ /* 0x000fe400030f0eff */
[C---:B------:R-:W-:Y:S02]  /*8430*/  LEA R8, P6, R9.reuse, R0, 0x1 ;  /* 0x0000000009087211 */ /* 0x040fe400078c08ff */
[----:B------:R-:W-:Y:S02]  /*8440*/  ISETP.LT.AND P2, PT, R4, c[0x0][0x17c], !P0 ;  /* 0x00005f0004007a0c */ /* 0x000fe40004741270 */
[C---:B-1----:R-:W-:Y:S02]  /*8450*/  IADD3 R17, R9.reuse, c[0x0][0x198], RZ ;  /* 0x0000660009117a10 */ /* 0x042fe40007ffe0ff */
[----:B------:R-:W-:Y:S01]  /*8460*/  IADD3 R4, R206, 0x1f, RZ ;  /* 0x0000001fce047810 */ /* 0x000fe20007ffe0ff */
[----:B------:R1:W-:Y:S01]  /*8470*/  @P1 STG.E.U16 [R32.64], R25 ;  /* 0x0000001920001986 */ /* 0x0003e2000c101504 */
[----:B------:R-:W-:-:S02]  /*8480*/  LEA.HI.X.SX32 R9, R9, R2, 0x1, P6 ;  /* 0x0000000209097211 */ /* 0x000fc400030f0eff */
[----:B------:R-:W-:Y:S02]  /*8490*/  PRMT R12, R25, 0x7632, R12 ;  /* 0x00007632190c7816 */ /* 0x000fe4000000000c */
[C---:B------:R-:W-:Y:S02]  /*84a0*/  LEA R16, P6, R17.reuse, R0, 0x1 ;  /* 0x0000000011107211 */ /* 0x040fe400078c08ff */
[----:B------:R-:W-:Y:S02]  /*84b0*/  ISETP.LT.AND P1, PT, R4, c[0x0][0x17c], !P0 ;  /* 0x00005f0004007a0c */ /* 0x000fe40004721270 */
[C---:B0-----:R-:W-:Y:S02]  /*84c0*/  IADD3 R21, R17.reuse, c[0x0][0x198], RZ ;  /* 0x0000660011157a10 */ /* 0x041fe40007ffe0ff */
[----:B------:R-:W-:Y:S01]  /*84d0*/  IADD3 R4, R206, 0x20, RZ ;  /* 0x00000020ce047810 */ /* 0x000fe20007ffe0ff */
[----:B------:R0:W-:Y:S01]  /*84e0*/  @P5 STG.E.U16 [R8.64], R12 ;  /* 0x0000000c08005986 */ /* 0x0001e2000c101504 */
[----:B------:R-:W-:-:S02]  /*84f0*/  LEA.HI.X.SX32 R17, R17, R2, 0x1, P6 ;  /* 0x0000000211117211 */ /* 0x000fc400030f0eff */
[C---:B------:R-:W-:Y:S02]  /*8500*/  LEA R20, P6, R21.reuse, R0, 0x1 ;  /* 0x0000000015147211 */ /* 0x040fe400078c08ff */
[----:B------:R-:W-:Y:S02]  /*8510*/  ISETP.LT.AND P5, PT, R4, c[0x0][0x17c], !P0 ;  /* 0x00005f0004007a0c */ /* 0x000fe400047a1270 */
[C---:B-1----:R-:W-:Y:S02]  /*8520*/  IADD3 R25, R21.reuse, c[0x0][0x198], RZ ;  /* 0x0000660015197a10 */ /* 0x042fe40007ffe0ff */
[----:B------:R-:W-:Y:S01]  /*8530*/  IADD3 R4, R206, 0x21, RZ ;  /* 0x00000021ce047810 */ /* 0x000fe20007ffe0ff */
[----:B------:R1:W-:Y:S01]  /*8540*/  @P4 STG.E.U16 [R16.64], R13 ;  /* 0x0000000d10004986 */ /* 0x0003e2000c101504 */
[----:B------:R-:W-:Y:S02]  /*8550*/  LEA.HI.X.SX32 R21, R21, R2, 0x1, P6 ;  /* 0x0000000215157211 */ /* 0x000fe400030f0eff */
[----:B------:R-:W-:-:S02]  /*8560*/  LEA R24, P6, R25, R0, 0x1 ;  /* 0x0000000019187211 */ /* 0x000fc400078c08ff */
[----:B------:R-:W-:Y:S02]  /*8570*/  ISETP.LT.AND P4, PT, R4, c[0x0][0x17c], !P0 ;  /* 0x00005f0004007a0c */ /* 0x000fe40004781270 */
[----:B0-----:R-:W-:Y:S02]  /*8580*/  IADD3 R9, R25, c[0x0][0x198], RZ ;  /* 0x0000660019097a10 */ /* 0x001fe40007ffe0ff */
[----:B------:R-:W-:Y:S02]  /*8590*/  IADD3 R4, R206, 0x22, RZ ;  /* 0x00000022ce047810 */ /* 0x000fe40007ffe0ff */
[----:B-1----:R-:W-:Y:S02]  /*85a0*/  PRMT R17, R13, 0x7632, R17 ;  /* 0x000076320d117816 */ /* 0x002fe40000000011 */
[----:B------:R-:W-:Y:S02]  /*85b0*/  LEA.HI.X.SX32 R25, R25, R2, 0x1, P6 ;  /* 0x0000000219197211 */ /* 0x000fe400030f0eff */
[----:B------:R-:W-:Y:S01]  /*85c0*/  LEA R8, P6, R9, R0, 0x1 ;  /* 0x0000000009087211 */ /* 0x000fe200078c08ff */
[----:B------:R0:W-:Y:S01]  /*85d0*/  @P3 STG.E.U16 [R20.64], R17 ;  /* 0x0000001114003986 */ /* 0x0001e2000c101504 */
[----:B------:R-:W-:-:S02]  /*85e0*/  ISETP.LT.AND P3, PT, R4, c[0x0][0x17c], !P0 ;  /* 0x00005f0004007a0c */ /* 0x000fc40004761270 */
[C---:B------:R-:W-:Y:S02]  /*85f0*/  IADD3 R13, R9.reuse, c[0x0][0x198], RZ ;  /* 0x00006600090d7a10 */ /* 0x040fe40007ffe0ff */
[----:B------:R-:W-:Y:S01]  /*8600*/  IADD3 R4, R206, 0x23, RZ ;  /* 0x00000023ce047810 */ /* 0x000fe20007ffe0ff */
[----:B------:R1:W-:Y:S01]  /*8610*/  @P2 STG.E.U16 [R24.64], R5 ;  /* 0x0000000518002986 */ /* 0x0003e2000c101504 */
[----:B------:R-:W-:Y:S02]  /*8620*/  LEA.HI.X.SX32 R9, R9, R2, 0x1, P6 ;  /* 0x0000000209097211 */ /* 0x000fe400030f0eff */
[----:B------:R-:W-:Y:S02]  /*8630*/  LEA R12, P6, R13, R0, 0x1 ;  /* 0x000000000d0c7211 */ /* 0x000fe400078c08ff */
[----:B------:R-:W-:Y:S02]  /*8640*/  ISETP.LT.AND P2, PT, R4, c[0x0][0x17c], !P0 ;  /* 0x00005f0004007a0c */ /* 0x000fe40004741270 */
[----:B------:R-:W-:-:S02]  /*8650*/  IADD3 R4, R206, 0x24, RZ ;  /* 0x00000024ce047810 */ /* 0x000fc40007ffe0ff */
[----:B0-----:R-:W-:Y:S02]  /*8660*/  IADD3 R17, R13, c[0x0][0x198], RZ ;  /* 0x000066000d117a10 */ /* 0x001fe40007ffe0ff */
[----:B-1----:R-:W-:Y:S02]  /*8670*/  PRMT R25, R5, 0x7632, R25 ;  /* 0x0000763205197816 */ /* 0x002fe40000000019 */
[----:B------:R-:W-:Y:S02]  /*8680*/  LEA.HI.X.SX32 R13, R13, R2, 0x1, P6 ;  /* 0x000000020d0d7211 */ /* 0x000fe400030f0eff */
[----:B------:R-:W-:Y:S01]  /*8690*/  IADD3 R5, R206, 0x25, RZ ;  /* 0x00000025ce057810 */ /* 0x000fe20007ffe0ff */
[----:B------:R0:W-:Y:S01]  /*86a0*/  @P1 STG.E.U16 [R8.64], R25 ;  /* 0x0000001908001986 */ /* 0x0001e2000c101504 */
[----:B------:R-:W-:Y:S02]  /*86b0*/  ISETP.LT.AND P1, PT, R4, c[0x0][0x17c], !P0 ;  /* 0x00005f0004007a0c */ /* 0x000fe40004721270 */
[C---:B------:R-:W-:Y:S01]  /*86c0*/  LEA R4, P6, R17.reuse, R0, 0x1 ;  /* 0x0000000011047211 */ /* 0x040fe200078c08ff */
[----:B------:R1:W-:Y:S01]  /*86d0*/  @P5 STG.E.U16 [R12.64], R10 ;  /* 0x0000000a0c005986 */ /* 0x0003e2000c101504 */
[----:B------:R-:W-:-:S02]  /*86e0*/  IADD3 R21, R17, c[0x0][0x198], RZ ;  /* 0x0000660011157a10 */ /* 0x000fc40007ffe0ff */
[----:B------:R-:W-:Y:S02]  /*86f0*/  ISETP.LT.AND P5, PT, R5, c[0x0][0x17c], !P0 ;  /* 0x00005f0005007a0c */ /* 0x000fe400047a1270 */
[----:B------:R-:W-:Y:S02]  /*8700*/  LEA.HI.X.SX32 R5, R17, R2, 0x1, P6 ;  /* 0x0000000211057211 */ /* 0x000fe400030f0eff */
[C---:B------:R-:W-:Y:S02]  /*8710*/  LEA R16, P6, R21.reuse, R0, 0x1 ;  /* 0x0000000015107211 */ /* 0x040fe400078c08ff */
[----:B------:R-:W-:Y:S02]  /*8720*/  PRMT R24, R10, 0x7632, R24 ;  /* 0x000076320a187816 */ /* 0x000fe40000000018 */
[C---:B0-----:R-:W-:Y:S02]  /*8730*/  IADD3 R25, R21.reuse, c[0x0][0x198], RZ ;  /* 0x0000660015197a10 */ /* 0x041fe40007ffe0ff */
[----:B------:R-:W-:-:S02]  /*8740*/  LEA.HI.X.SX32 R17, R21, R2, 0x1, P6 ;  /* 0x0000000215117211 */ /* 0x000fc400030f0eff */
[C---:B------:R-:W-:Y:S01]  /*8750*/  IADD3 R9, R206.reuse, 0x27, RZ ;  /* 0x00000027ce097810 */ /* 0x040fe20007ffe0ff */
[----:B------:R0:W-:Y:S01]  /*8760*/  @P4 STG.E.U16 [R4.64], R24 ;  /* 0x0000001804004986 */ /* 0x0001e2000c101504 */
[C---:B------:R-:W-:Y:S02]  /*8770*/  LEA R8, P6, R25.reuse, R0, 0x1 ;  /* 0x0000000019087211 */ /* 0x040fe400078c08ff */
[----:B-1----:R-:W-:Y:S01]  /*8780*/  IADD3 R13, R25, c[0x0][0x198], RZ ;  /* 0x00006600190d7a10 */ /* 0x002fe20007ffe0ff */
[----:B------:R1:W-:Y:S01]  /*8790*/  @P3 STG.E.U16 [R16.64], R22 ;  /* 0x0000001610003986 */ /* 0x0003e2000c101504 */
[----:B------:R-:W-:Y:S02]  /*87a0*/  IADD3 R20, R206, 0x26, RZ ;  /* 0x00000026ce147810 */ /* 0x000fe40007ffe0ff */
[----:B------:R-:W-:Y:S02]  /*87b0*/  ISETP.LT.AND P3, PT, R9, c[0x0][0x17c], !P0 ;  /* 0x00005f0009007a0c */ /* 0x000fe40004761270 */
[----:B------:R-:W-:-:S02]  /*87c0*/  LEA.HI.X.SX32 R9, R25, R2, 0x1, P6 ;  /* 0x0000000219097211 */ /* 0x000fc400030f0eff */
[C---:B------:R-:W-:Y:S02]  /*87d0*/  LEA R12, P6, R13.reuse, R0, 0x1 ;  /* 0x000000000d0c7211 */ /* 0x040fe400078c08ff */
[----:B------:R-:W-:Y:S02]  /*87e0*/  ISETP.LT.AND P4, PT, R20, c[0x0][0x17c], !P0 ;  /* 0x00005f0014007a0c */ /* 0x000fe40004781270 */
[----:B------:R-:W-:Y:S02]  /*87f0*/  PRMT R20, R22, 0x7632, R20 ;  /* 0x0000763216147816 */ /* 0x000fe40000000014 */
[C---:B------:R-:W-:Y:S02]  /*8800*/  IADD3 R21, R13.reuse, c[0x0][0x198], RZ ;  /* 0x000066000d157a10 */ /* 0x040fe40007ffe0ff */
[----:B------:R-:W-:Y:S02]  /*8810*/  LEA.HI.X.SX32 R13, R13, R2, 0x1, P6 ;  /* 0x000000020d0d7211 */ /* 0x000fe400030f0eff */
[----:B0-----:R-:W-:Y:S01]  /*8820*/  IADD3 R5, R206, 0x29, RZ ;  /* 0x00000029ce057810 */ /* 0x001fe20007ffe0ff */
[----:B------:R0:W-:Y:S01]  /*8830*/  @P2 STG.E.U16 [R8.64], R20 ;  /* 0x0000001408002986 */ /* 0x0001e2000c101504 */
[----:B------:R-:W-:-:S02]  /*8840*/  LEA R4, P6, R21, R0, 0x1 ;  /* 0x0000000015047211 */ /* 0x000fc400078c08ff */
[----:B-1----:R-:W-:Y:S01]  /*8850*/  IADD3 R17, R21, c[0x0][0x198], RZ ;  /* 0x0000660015117a10 */ /* 0x002fe20007ffe0ff */
[----:B------:R1:W-:Y:S01]  /*8860*/  @P1 STG.E.U16 [R12.64], R18 ;  /* 0x000000120c001986 */ /* 0x0003e2000c101504 */
[----:B------:R-:W-:Y:S02]  /*8870*/  ISETP.LT.AND P1, PT, R5, c[0x0][0x17c], !P0 ;  /* 0x00005f0005007a0c */ /* 0x000fe40004721270 */
[----:B------:R-:W-:Y:S02]  /*8880*/  LEA.HI.X.SX32 R5, R21, R2, 0x1, P6 ;  /* 0x0000000215057211 */ /* 0x000fe400030f0eff */
[C---:B------:R-:W-:Y:S02]  /*8890*/  LEA R16, P6, R17.reuse, R0, 0x1 ;  /* 0x0000000011107211 */ /* 0x040fe400078c08ff */
[----:B------:R-:W-:Y:S02]  /*88a0*/  PRMT R22, R18, 0x7632, R22 ;  /* 0x0000763212167816 */ /* 0x000fe40000000016 */
[----:B------:R-:W-:-:S02]  /*88b0*/  IADD3 R21, R17, c[0x0][0x198], RZ ;  /* 0x0000660011157a10 */ /* 0x000fc40007ffe0ff */
[C---:B------:R-:W-:Y:S02]  /*88c0*/  IADD3 R10, R206.reuse, 0x28, RZ ;  /* 0x00000028ce0a7810 */ /* 0x040fe40007ffe0ff */
[----:B------:R-:W-:Y:S02]  /*88d0*/  LEA.HI.X.SX32 R17, R17, R2, 0x1, P6 ;  /* 0x0000000211117211 */ /* 0x000fe400030f0eff */
[----:B0-----:R-:W-:Y:S01]  /*88e0*/  IADD3 R9, R206, 0x2b, RZ ;  /* 0x0000002bce097810 */ /* 0x001fe20007ffe0ff */
[----:B------:R0:W-:Y:S01]  /*88f0*/  @P5 STG.E.U16 [R4.64], R22 ;  /* 0x0000001604005986 */ /* 0x0001e2000c101504 */
[C---:B------:R-:W-:Y:S02]  /*8900*/  LEA R8, P6, R21.reuse, R0, 0x1 ;  /* 0x0000000015087211 */ /* 0x040fe400078c08ff */
[----:B------:R-:W-:Y:S01]  /*8910*/  ISETP.LT.AND P2, PT, R10, c[0x0][0x17c], !P0 ;  /* 0x00005f000a007a0c */ /* 0x000fe20004741270 */
[----:B------:R2:W-:Y:S01]  /*8920*/  @P4 STG.E.U16 [R16.64], R34 ;  /* 0x0000002210004986 */ /* 0x0005e2000c101504 */
[----:B-1----:R-:W-:-:S02]  /*8930*/  IADD3 R13, R21, c[0x0][0x198], RZ ;  /* 0x00006600150d7a10 */ /* 0x002fc40007ffe0ff */
[----:B------:R-:W-:Y:S02]  /*8940*/  ISETP.LT.AND P4, PT, R9, c[0x0][0x17c], !P0 ;  /* 0x00005f0009007a0c */ /* 0x000fe40004781270 */
[----:B------:R-:W-:Y:S02]  /*8950*/  LEA.HI.X.SX32 R9, R21, R2, 0x1, P6 ;  /* 0x0000000215097211 */ /* 0x000fe400030f0eff */
[C---:B------:R-:W-:Y:S02]  /*8960*/  LEA R12, P6, R13.reuse, R0, 0x1 ;  /* 0x000000000d0c7211 */ /* 0x040fe400078c08ff */
[----:B------:R-:W-:Y:S02]  /*8970*/  PRMT R18, R34, 0x7632, R18 ;  /* 0x0000763222127816 */ /* 0x000fe40000000012 */
[----:B------:R-:W-:Y:S02]  /*8980*/  IADD3 R21, R13, c[0x0][0x198], RZ ;  /* 0x000066000d157a10 */ /* 0x000fe40007ffe0ff */
[----:B------:R-:W-:-:S02]  /*8990*/  IADD3 R10, R206, 0x2a, RZ ;  /* 0x0000002ace0a7810 */ /* 0x000fc40007ffe0ff */
[----:B------:R-:W-:Y:S02]  /*89a0*/  LEA.HI.X.SX32 R13, R13, R2, 0x1, P6 ;  /* 0x000000020d0d7211 */ /* 0x000fe400030f0eff */
[----:B0-----:R-:W-:Y:S01]  /*89b0*/  IADD3 R5, R206, 0x2d, RZ ;  /* 0x0000002dce057810 */ /* 0x001fe20007ffe0ff */
[----:B------:R0:W-:Y:S01]  /*89c0*/  @P3 STG.E.U16 [R8.64], R18 ;  /* 0x0000001208003986 */ /* 0x0001e2000c101504 */
[C---:B------:R-:W-:Y:S02]  /*89d0*/  LEA R4, P6, R21.reuse, R0, 0x1 ;  /* 0x0000000015047211 */ /* 0x040fe400078c08ff */
[----:B------:R-:W-:Y:S01]  /*89e0*/  ISETP.LT.AND P5, PT, R10, c[0x0][0x17c], !P0 ;  /* 0x00005f000a007a0c */ /* 0x000fe200047a1270 */
[----:B------:R1:W-:Y:S01]  /*89f0*/  @P2 STG.E.U16 [R12.64], R30 ;  /* 0x0000001e0c002986 */ /* 0x0003e2000c101504 */
[----:B--2---:R-:W-:Y:S02]  /*8a00*/  IADD3 R17, R21, c[0x0][0x198], RZ ;  /* 0x0000660015117a10 */ /* 0x004fe40007ffe0ff */
[----:B------:R-:W-:-:S02]  /*8a10*/  ISETP.LT.AND P2, PT, R5, c[0x0][0x17c], !P0 ;  /* 0x00005f0005007a0c */ /* 0x000fc40004741270 */
[----:B------:R-:W-:Y:S02]  /*8a20*/  LEA.HI.X.SX32 R5, R21, R2, 0x1, P6 ;  /* 0x0000000215057211 */ /* 0x000fe400030f0eff */
[C---:B------:R-:W-:Y:S02]  /*8a30*/  LEA R16, P6, R17.reuse, R0, 0x1 ;  /* 0x0000000011107211 */ /* 0x040fe400078c08ff */
[----:B------:R-:W-:Y:S02]  /*8a40*/  PRMT R20, R30, 0x7632, R20 ;  /* 0x000076321e147816 */ /* 0x000fe40000000014 */
[C---:B------:R-:W-:Y:S02]  /*8a50*/  IADD3 R21, R17.reuse, c[0x0][0x198], RZ ;  /* 0x0000660011157a10 */ /* 0x040fe40007ffe0ff */
[----:B------:R-:W-:Y:S02]  /*8a60*/  IADD3 R10, R206, 0x2c, RZ ;  /* 0x0000002cce0a7810 */ /* 0x000fe40007ffe0ff */
[----:B------:R-:W-:-:S02]  /*8a70*/  LEA.HI.X.SX32 R17, R17, R2, 0x1, P6 ;  /* 0x0000000211117211 */ /* 0x000fc400030f0eff */
[----:B0-----:R-:W-:Y:S01]  /*8a80*/  IADD3 R9, R206, 0x2f, RZ ;  /* 0x0000002fce097810 */ /* 0x001fe20007ffe0ff */
[----:B------:R0:W-:Y:S01]  /*8a90*/  @P1 STG.E.U16 [R4.64], R20 ;  /* 0x0000001404001986 */ /* 0x0001e2000c101504 */
[C---:B------:R-:W-:Y:S02]  /*8aa0*/  LEA R8, P6, R21.reuse, R0, 0x1 ;  /* 0x0000000015087211 */ /* 0x040fe400078c08ff */
[----:B------:R-:W-:Y:S01]  /*8ab0*/  ISETP.LT.AND P3, PT, R10, c[0x0][0x17c], !P0 ;  /* 0x00005f000a007a0c */ /* 0x000fe20004761270 */
[----:B------:R2:W-:Y:S01]  /*8ac0*/  @P5 STG.E.U16 [R16.64], R26 ;  /* 0x0000001a10005986 */ /* 0x0005e2000c101504 */
[----:B-1----:R-:W-:Y:S02]  /*8ad0*/  IADD3 R13, R21, c[0x0][0x198], RZ ;  /* 0x00006600150d7a10 */ /* 0x002fe40007ffe0ff */
[----:B------:R-:W-:Y:S02]  /*8ae0*/  ISETP.LT.AND P5, PT, R9, c[0x0][0x17c], !P0 ;  /* 0x00005f0009007a0c */ /* 0x000fe400047a1270 */
[----:B------:R-:W-:-:S02]  /*8af0*/  LEA.HI.X.SX32 R9, R21, R2, 0x1, P6 ;  /* 0x0000000215097211 */ /* 0x000fc400030f0eff */
[C---:B------:R-:W-:Y:S02]  /*8b00*/  LEA R12, P6, R13.reuse, R0, 0x1 ;  /* 0x000000000d0c7211 */ /* 0x040fe400078c08ff */
[----:B------:R-:W-:Y:S02]  /*8b10*/  PRMT R18, R26, 0x7632, R18 ;  /* 0x000076321a127816 */ /* 0x000fe40000000012 */
[C---:B------:R-:W-:Y:S02]  /*8b20*/  IADD3 R21, R13.reuse, c[0x0][0x198], RZ ;  /* 0x000066000d157a10 */ /* 0x040fe40007ffe0ff */
[C---:B------:R-:W-:Y:S02]  /*8b30*/  IADD3 R10, R206.reuse, 0x2e, RZ ;  /* 0x0000002ece0a7810 */ /* 0x040fe40007ffe0ff */
[----:B------:R-:W-:Y:S02]  /*8b40*/  LEA.HI.X.SX32 R13, R13, R2, 0x1, P6 ;  /* 0x000000020d0d7211 */ /* 0x000fe400030f0eff */
[----:B0-----:R-:W-:Y:S01]  /*8b50*/  IADD3 R5, R206, 0x31, RZ ;  /* 0x00000031ce057810 */ /* 0x001fe20007ffe0ff */
[----:B------:R0:W-:Y:S01]  /*8b60*/  @P4 STG.E.U16 [R8.64], R18 ;  /* 0x0000001208004986 */ /* 0x0001e2000c101504 */
[----:B------:R-:W-:-:S02]  /*8b70*/  LEA R4, P6, R21, R0, 0x1 ;  /* 0x0000000015047211 */ /* 0x000fc400078c08ff */
[----:B------:R-:W-:Y:S01]  /*8b80*/  ISETP.LT.AND P1, PT, R10, c[0x0][0x17c], !P0 ;  /* 0x00005f000a007a0c */ /* 0x000fe20004721270 */
[----:B------:R1:W-:Y:S01]  /*8b90*/  @P3 STG.E.U16 [R12.64], R14 ;  /* 0x0000000e0c003986 */ /* 0x0003e2000c101504 */
[----:B--2---:R-:W-:Y:S02]  /*8ba0*/  IADD3 R17, R21, c[0x0][0x198], RZ ;  /* 0x0000660015117a10 */ /* 0x004fe40007ffe0ff */
[----:B------:R-:W-:Y:S02]  /*8bb0*/  ISETP.LT.AND P3, PT, R5, c[0x0][0x17c], !P0 ;  /* 0x00005f0005007a0c */ /* 0x000fe40004761270 */
[----:B------:R-:W-:Y:S02]  /*8bc0*/  LEA.HI.X.SX32 R5, R21, R2, 0x1, P6 ;  /* 0x0000000215057211 */ /* 0x000fe400030f0eff */
[----:B------:R-:W-:Y:S02]  /*8bd0*/  LEA R16, P6, R17, R0, 0x1 ;  /* 0x0000000011107211 */ /* 0x000fe400078c08ff */
[----:B------:R-:W-:-:S02]  /*8be0*/  PRMT R20, R14, 0x7632, R20 ;  /* 0x000076320e147816 */ /* 0x000fc40000000014 */
[C---:B------:R-:W-:Y:S02]  /*8bf0*/  IADD3 R21, R17.reuse, c[0x0][0x198], RZ ;  /* 0x0000660011157a10 */ /* 0x040fe40007ffe0ff */
        /* <DEDUP_REMOVED lines=12> */
[C---:B------:R-:W-:Y:S02]  /*8cc0*/  IADD3 R21, R13.reuse, c[0x0][0x198], RZ ;  /* 0x000066000d157a10 */ /* 0x040fe40007ffe0ff */
[----:B------:R-:W-:-:S02]  /*8cd0*/  LEA.HI.X.SX32 R13, R13, R2, 0x1, P6 ;  /* 0x000000020d0d7211 */ /* 0x000fc400030f0eff */
[C---:B0-----:R-:W-:Y:S01]  /*8ce0*/  IADD3 R5, R206.reuse, 0x35, RZ ;  /* 0x00000035ce057810 */ /* 0x041fe20007ffe0ff */
[----:B------:R0:W-:Y:S01]  /*8cf0*/  @P5 STG.E.U16 [R8.64], R14 ;  /* 0x0000000e08005986 */ /* 0x0001e2000c101504 */
[C---:B------:R-:W-:Y:S02]  /*8d00*/  LEA R4, P6, R21.reuse, R0, 0x1 ;  /* 0x0000000015047211 */ /* 0x040fe400078c08ff */
[----:B--2---:R-:W-:Y:S01]  /*8d10*/  IADD3 R17, R21, c[0x0][0x198], RZ ;  /* 0x0000660015117a10 */ /* 0x004fe20007ffe0ff */
[----:B------:R1:W-:Y:S01]  /*8d20*/  @P4 STG.E.U16 [R12.64], R11 ;  /* 0x0000000b0c004986 */ /* 0x0003e2000c101504 */
[----:B------:R-:W-:Y:S02]  /*8d30*/  IADD3 R10, R206, 0x32, RZ ;  /* 0x00000032ce0a7810 */ /* 0x000fe40007ffe0ff */
[----:B------:R-:W-:Y:S02]  /*8d40*/  ISETP.LT.AND P4, PT, R5, c[0x0][0x17c], !P0 ;  /* 0x00005f0005007a0c */ /* 0x000fe40004781270 */
[----:B------:R-:W-:-:S02]  /*8d50*/  LEA.HI.X.SX32 R5, R21, R2, 0x1, P6 ;  /* 0x0000000215057211 */ /* 0x000fc400030f0eff */
[C---:B------:R-:W-:Y:S02]  /*8d60*/  LEA R16, P6, R17.reuse, R0, 0x1 ;  /* 0x0000000011107211 */ /* 0x040fe400078c08ff */
[----:B------:R-:W-:Y:S02]  /*8d70*/  ISETP.LT.AND P2, PT, R10, c[0x0][0x17c], !P0 ;  /* 0x00005f000a007a0c */ /* 0x000fe40004741270 */
[C---:B0-----:R-:W-:Y:S02]  /*8d80*/  IADD3 R9, R17.reuse, c[0x0][0x198], RZ ;  /* 0x0000660011097a10 */ /* 0x041fe40007ffe0ff */
[----:B------:R-:W-:Y:S02]  /*8d90*/  IADD3 R10, R206, 0x34, RZ ;  /* 0x00000034ce0a7810 */ /* 0x000fe40007ffe0ff */
[----:B------:R-:W-:Y:S02]  /*8da0*/  LEA.HI.X.SX32 R17, R17, R2, 0x1, P6 ;  /* 0x0000000211117211 */ /* 0x000fe400030f0eff */
[----:B-1----:R-:W-:-:S02]  /*8db0*/  PRMT R13, R11, 0x7632, R13 ;  /* 0x000076320b0d7816 */ /* 0x002fc4000000000d */
[C---:B------:R-:W-:Y:S02]  /*8dc0*/  LEA R8, P6, R9.reuse, R0, 0x1 ;  /* 0x0000000009087211 */ /* 0x040fe400078c08ff */
[----:B------:R-:W-:Y:S02]  /*8dd0*/  ISETP.LT.AND P5, PT, R10, c[0x0][0x17c], !P0 ;  /* 0x00005f000a007a0c */ /* 0x000fe400047a1270 */
[C---:B------:R-:W-:Y:S02]  /*8de0*/  IADD3 R11, R9.reuse, c[0x0][0x198], RZ ;  /* 0x00006600090b7a10 */ /* 0x040fe40007ffe0ff */
[----:B------:R-:W-:Y:S02]  /*8df0*/  LEA.HI.X.SX32 R9, R9, R2, 0x1, P6 ;  /* 0x0000000209097211 */ /* 0x000fe400030f0eff */
[----:B------:R-:W-:Y:S01]  /*8e00*/  LEA R10, P6, R11, R0, 0x1 ;  /* 0x000000000b0a7211 */ /* 0x000fe200078c08ff */
[----:B------:R0:W-:Y:S01]  /*8e10*/  @P3 STG.E.U16 [R4.64], R13 ;  /* 0x0000000d04003986 */ /* 0x0001e2000c101504 */
[----:B------:R-:W-:-:S02]  /*8e20*/  PRMT R14, R23, 0x7632, R14 ;  /* 0x00007632170e7816 */ /* 0x000fc4000000000e */
[----:B------:R-:W-:Y:S01]  /*8e30*/  IADD3 R6, R206, 0x36, RZ ;  /* 0x00000036ce067810 */ /* 0x000fe20007ffe0ff */
[----:B------:R1:W-:Y:S03]  /*8e40*/  @P2 STG.E.U16 [R16.64], R23 ;  /* 0x0000001710002986 */ /* 0x0003e6000c101504 */
[----:B------:R-:W-:Y:S02]  /*8e50*/  ISETP.LT.AND P3, PT, R6, c[0x0][0x17c], !P0 ;  /* 0x00005f0006007a0c */ /* 0x000fe40004761270 */
[C---:B0-----:R-:W-:Y:S02]  /*8e60*/  IADD3 R13, R11.reuse, c[0x0][0x198], RZ ;  /* 0x000066000b0d7a10 */ /* 0x041fe40007ffe0ff */
[----:B------:R-:W-:Y:S02]  /*8e70*/  LEA.HI.X.SX32 R11, R11, R2, 0x1, P6 ;  /* 0x000000020b0b7211 */ /* 0x000fe400030f0eff */
[----:B------:R-:W-:Y:S01]  /*8e80*/  IADD3 R5, R206, 0x39, RZ ;  /* 0x00000039ce057810 */ /* 0x000fe20007ffe0ff */
[----:B------:R0:W-:Y:S01]  /*8e90*/  @P1 STG.E.U16 [R8.64], R14 ;  /* 0x0000000e08001986 */ /* 0x0001e2000c101504 */
[----:B------:R-:W-:-:S02]  /*8ea0*/  LEA R4, P6, R13, R0, 0x1 ;  /* 0x000000000d047211 */ /* 0x000fc400078c08ff */
[----:B-1----:R-:W-:Y:S01]  /*8eb0*/  IADD3 R17, R13, c[0x0][0x198], RZ ;  /* 0x000066000d117a10 */ /* 0x002fe20007ffe0ff */
[----:B------:R1:W-:Y:S01]  /*8ec0*/  @P5 STG.E.U16 [R10.64], R19 ;  /* 0x000000130a005986 */ /* 0x0003e2000c101504 */
[----:B------:R-:W-:Y:S02]  /*8ed0*/  IADD3 R6, R206, 0x37, RZ ;  /* 0x00000037ce067810 */ /* 0x000fe40007ffe0ff */
[----:B------:R-:W-:Y:S02]  /*8ee0*/  ISETP.LT.AND P5, PT, R5, c[0x0][0x17c], !P0 ;  /* 0x00005f0005007a0c */ /* 0x000fe400047a1270 */
[----:B------:R-:W-:Y:S02]  /*8ef0*/  LEA.HI.X.SX32 R5, R13, R2, 0x1, P6 ;  /* 0x000000020d057211 */ /* 0x000fe400030f0eff */
[----:B------:R-:W-:Y:S02]  /*8f00*/  LEA R12, P6, R17, R0, 0x1 ;  /* 0x00000000110c7211 */ /* 0x000fe400078c08ff */
[----:B------:R-:W-:-:S02]  /*8f10*/  ISETP.LT.AND P2, PT, R6, c[0x0][0x17c], !P0 ;  /* 0x00005f0006007a0c */ /* 0x000fc40004741270 */
[C---:B0-----:R-:W-:Y:S02]  /*8f20*/  IADD3 R9, R17.reuse, c[0x0][0x198], RZ ;  /* 0x0000660011097a10 */ /* 0x041fe40007ffe0ff */
[----:B------:R-:W-:Y:S02]  /*8f30*/  IADD3 R6, R206, 0x38, RZ ;  /* 0x00000038ce067810 */ /* 0x000fe40007ffe0ff */
[----:B------:R-:W-:Y:S02]  /*8f40*/  LEA.HI.X.SX32 R13, R17, R2, 0x1, P6 ;  /* 0x00000002110d7211 */ /* 0x000fe400030f0eff */
[C---:B------:R-:W-:Y:S02]  /*8f50*/  LEA R8, P6, R9.reuse, R0, 0x1 ;  /* 0x0000000009087211 */ /* 0x040fe400078c08ff */
[----:B------:R-:W-:Y:S02]  /*8f60*/  ISETP.LT.AND P1, PT, R6, c[0x0][0x17c], !P0 ;  /* 0x00005f0006007a0c */ /* 0x000fe40004721270 */
[----:B-1----:R-:W-:-:S02]  /*8f70*/  IADD3 R11, R9, c[0x0][0x198], RZ ;  /* 0x00006600090b7a10 */ /* 0x002fc40007ffe0ff */
[----:B------:R-:W-:Y:S02]  /*8f80*/  LEA.HI.X.SX32 R9, R9, R2, 0x1, P6 ;  /* 0x0000000209097211 */ /* 0x000fe400030f0eff */
[----:B------:R-:W-:Y:S02]  /*8f90*/  PRMT R16, R19, 0x7632, R16 ;  /* 0x0000763213107816 */ /* 0x000fe40000000010 */
[----:B------:R-:W-:Y:S02]  /*8fa0*/  LEA R10, P6, R11, R0, 0x1 ;  /* 0x000000000b0a7211 */ /* 0x000fe400078c08ff */
[----:B------:R-:W-:Y:S02]  /*8fb0*/  PRMT R14, R35, 0x7632, R14 ;  /* 0x00007632230e7816 */ /* 0x000fe4000000000e */
[C---:B------:R-:W-:Y:S01]  /*8fc0*/  IADD3 R17, R11.reuse, c[0x0][0x198], RZ ;  /* 0x000066000b117a10 */ /* 0x040fe20007ffe0ff */
[----:B------:R0:W-:Y:S01]  /*8fd0*/  @P4 STG.E.U16 [R4.64], R16 ;  /* 0x0000001004004986 */ /* 0x0001e2000c101504 */
[----:B------:R-:W-:-:S02]  /*8fe0*/  LEA.HI.X.SX32 R11, R11, R2, 0x1, P6 ;  /* 0x000000020b0b7211 */ /* 0x000fc400030f0eff */
[C---:B------:R-:W-:Y:S01]  /*8ff0*/  IADD3 R6, R206.reuse, 0x3a, RZ ;  /* 0x0000003ace067810 */ /* 0x040fe20007ffe0ff */
[----:B------:R1:W-:Y:S04]  /*9000*/  @P3 STG.E.U16 [R12.64], R35 ;  /* 0x000000230c003986 */ /* 0x0003e8000c101504 */
[----:B------:R2:W-:Y:S01]  /*9010*/  @P2 STG.E.U16 [R8.64], R14 ;  /* 0x0000000e08002986 */ /* 0x0005e2000c101504 */
[----:B0-----:R-:W-:Y:S02]  /*9020*/  IADD3 R5, R206, 0x3d, RZ ;  /* 0x0000003dce057810 */ /* 0x001fe40007ffe0ff */
[C---:B------:R-:W-:Y:S01]  /*9030*/  LEA R4, P6, R17.reuse, R0, 0x1 ;  /* 0x0000000011047211 */ /* 0x040fe200078c08ff */
[----:B------:R0:W-:Y:S01]  /*9040*/  @P1 STG.E.U16 [R10.64], R31 ;  /* 0x0000001f0a001986 */ /* 0x0001e2000c101504 */
[----:B-1----:R-:W-:-:S02]  /*9050*/  IADD3 R13, R17, c[0x0][0x198], RZ ;  /* 0x00006600110d7a10 */ /* 0x002fc40007ffe0ff */
[----:B------:R-:W-:Y:S02]  /*9060*/  ISETP.LT.AND P4, PT, R6, c[0x0][0x17c], !P0 ;  /* 0x00005f0006007a0c */ /* 0x000fe40004781270 */
[----:B------:R-:W-:Y:S02]  /*9070*/  ISETP.LT.AND P1, PT, R5, c[0x0][0x17c], !P0 ;  /* 0x00005f0005007a0c */ /* 0x000fe40004721270 */
[----:B------:R-:W-:Y:S02]  /*9080*/  IADD3 R6, R206, 0x3b, RZ ;  /* 0x0000003bce067810 */ /* 0x000fe40007ffe0ff */
[----:B------:R-:W-:Y:S02]  /*9090*/  LEA.HI.X.SX32 R5, R17, R2, 0x1, P6 ;  /* 0x0000000211057211 */ /* 0x000fe400030f0eff */
[C---:B------:R-:W-:Y:S02]  /*90a0*/  LEA R12, P6, R13.reuse, R0, 0x1 ;  /* 0x000000000d0c7211 */ /* 0x040fe400078c08ff */
[----:B--2---:R-:W-:-:S02]  /*90b0*/  IADD3 R9, R13, c[0x0][0x198], RZ ;  /* 0x000066000d097a10 */ /* 0x004fc40007ffe0ff */
[----:B------:R-:W-:Y:S02]  /*90c0*/  ISETP.LT.AND P3, PT, R6, c[0x0][0x17c], !P0 ;  /* 0x00005f0006007a0c */ /* 0x000fe40004761270 */
[----:B------:R-:W-:Y:S02]  /*90d0*/  IADD3 R6, R206, 0x3c, RZ ;  /* 0x0000003cce067810 */ /* 0x000fe40007ffe0ff */
[----:B0-----:R-:W-:Y:S02]  /*90e0*/  PRMT R11, R31, 0x7632, R11 ;  /* 0x000076321f0b7816 */ /* 0x001fe4000000000b */
[----:B------:R-:W-:Y:S02]  /*90f0*/  LEA.HI.X.SX32 R13, R13, R2, 0x1, P6 ;  /* 0x000000020d0d7211 */ /* 0x000fe400030f0eff */
[C---:B------:R-:W-:Y:S02]  /*9100*/  LEA R16, P6, R9.reuse, R0, 0x1 ;  /* 0x0000000009107211 */ /* 0x040fe400078c08ff */
[----:B------:R-:W-:Y:S01]  /*9110*/  IADD3 R19, R9, c[0x0][0x198], RZ ;  /* 0x0000660009137a10 */ /* 0x000fe20007ffe0ff */
[----:B------:R0:W-:Y:S01]  /*9120*/  @P5 STG.E.U16 [R4.64], R11 ;  /* 0x0000000b04005986 */ /* 0x0001e2000c101504 */
[----:B------:R-:W-:-:S02]  /*9130*/  ISETP.LT.AND P2, PT, R6, c[0x0][0x17c], !P0 ;  /* 0x00005f0006007a0c */ /* 0x000fc40004741270 */
[----:B------:R-:W-:Y:S02]  /*9140*/  LEA.HI.X.SX32 R17, R9, R2, 0x1, P6 ;  /* 0x0000000209117211 */ /* 0x000fe400030f0eff */
[----:B------:R-:W-:Y:S01]  /*9150*/  LEA R20, P6, R19, R0, 0x1 ;  /* 0x0000000013147211 */ /* 0x000fe200078c08ff */
[----:B------:R-:W1:Y:S01]  /*9160*/  LDS.128 R8, [R3] ;  /* 0x0000000003087984 */ /* 0x000e620000000c00 */
[----:B------:R-:W-:Y:S02]  /*9170*/  PRMT R14, R27, 0x7632, R14 ;  /* 0x000076321b0e7816 */ /* 0x000fe4000000000e */
[C---:B------:R-:W-:Y:S02]  /*9180*/  LEA.HI.X.SX32 R21, R19.reuse, R2, 0x1, P6 ;  /* 0x0000000213157211 */ /* 0x040fe400030f0eff */
[----:B------:R-:W-:Y:S01]  /*9190*/  IADD3 R19, R19, c[0x0][0x198], RZ ;  /* 0x0000660013137a10 */ /* 0x000fe20007ffe0ff */
[----:B------:R2:W-:Y:S01]  /*91a0*/  @P4 STG.E.U16 [R12.64], R27 ;  /* 0x0000001b0c004986 */ /* 0x0005e2000c101504 */
[----:B0-----:R-:W-:-:S02]  /*91b0*/  IADD3 R5, R206, 0x41, RZ ;  /* 0x00000041ce057810 */ /* 0x001fc40007ffe0ff */
[----:B------:R-:W-:Y:S01]  /*91c0*/  LEA R4, P6, R19, R0, 0x1 ;  /* 0x0000000013047211 */ /* 0x000fe200078c08ff */
[----:B------:R-:W-:Y:S01]  /*91d0*/  @P3 STG.E.U16 [R16.64], R14 ;  /* 0x0000000e10003986 */ /* 0x000fe2000c101504 */
[----:B------:R-:W-:-:S03]  /*91e0*/  IADD3 R6, R206, 0x3e, RZ ;  /* 0x0000003ece067810 */ /* 0x000fc60007ffe0ff */
[----:B------:R0:W-:Y:S01]  /*91f0*/  @P2 STG.E.U16 [R20.64], R15 ;  /* 0x0000000f14002986 */ /* 0x0001e2000c101504 */
[----:B------:R-:W-:Y:S02]  /*9200*/  ISETP.LT.AND P2, PT, R5, c[0x0][0x17c], !P0 ;  /* 0x00005f0005007a0c */ /* 0x000fe40004741270 */
[C---:B------:R-:W-:Y:S02]  /*9210*/  LEA.HI.X.SX32 R5, R19.reuse, R2, 0x1, P6 ;  /* 0x0000000213057211 */ /* 0x040fe400030f0eff */
[----:B--2---:R-:W-:Y:S02]  /*9220*/  IADD3 R13, R19, c[0x0][0x198], RZ ;  /* 0x00006600130d7a10 */ /* 0x004fe40007ffe0ff */
[----:B------:R-:W2:Y:S01]  /*9230*/  LDS.128 R16, [R38] ;  /* 0x0000000026107984 */ /* 0x000ea20000000c00 */
[----:B------:R-:W-:Y:S02]  /*9240*/  ISETP.LT.AND P5, PT, R6, c[0x0][0x17c], !P0 ;  /* 0x00005f0006007a0c */ /* 0x000fe400047a1270 */
[----:B------:R-:W-:-:S02]  /*9250*/  IADD3 R6, R206, 0x3f, RZ ;  /* 0x0000003fce067810 */ /* 0x000fc40007ffe0ff */
[C---:B------:R-:W-:Y:S02]  /*9260*/  LEA R22, P6, R13.reuse, R0, 0x1 ;  /* 0x000000000d167211 */ /* 0x040fe400078c08ff */
[----:B------:R-:W-:Y:S02]  /*9270*/  IADD3 R25, R13, c[0x0][0x198], RZ ;  /* 0x000066000d197a10 */ /* 0x000fe40007ffe0ff */
[----:B------:R-:W-:Y:S02]  /*9280*/  PRMT R12, R15, 0x7632, R12 ;  /* 0x000076320f0c7816 */ /* 0x000fe4000000000c */
[----:B------:R-:W-:Y:S02]  /*9290*/  ISETP.LT.AND P4, PT, R6, c[0x0][0x17c], !P0 ;  /* 0x00005f0006007a0c */ /* 0x000fe40004781270 */
[----:B------:R-:W-:Y:S02]  /*92a0*/  LEA.HI.X.SX32 R23, R13, R2, 0x1, P6 ;  /* 0x000000020d177211 */ /* 0x000fe400030f0eff */
[----:B------:R-:W-:-:S02]  /*92b0*/  IADD3 R6, R206, 0x40, RZ ;  /* 0x00000040ce067810 */ /* 0x000fc40007ffe0ff */
[C---:B0-----:R-:W-:Y:S02]  /*92c0*/  LEA R20, P6, R25.reuse, R0, 0x1 ;  /* 0x0000000019147211 */ /* 0x041fe400078c08ff */
[C---:B------:R-:W-:Y:S01]  /*92d0*/  IADD3 R27, R25.reuse, c[0x0][0x198], RZ ;  /* 0x00006600191b7a10 */ /* 0x040fe20007ffe0ff */
[----:B------:R0:W-:Y:S01]  /*92e0*/  @P1 STG.E.U16 [R4.64], R12 ;  /* 0x0000000c04001986 */ /* 0x0001e2000c101504 */
[----:B------:R-:W-:Y:S02]  /*92f0*/  ISETP.LT.AND P3, PT, R6, c[0x0][0x17c], !P0 ;  /* 0x00005f0006007a0c */ /* 0x000fe40004761270 */
[----:B------:R-:W-:Y:S01]  /*9300*/  LEA.HI.X.SX32 R21, R25, R2, 0x1, P6 ;  /* 0x0000000219157211 */ /* 0x000fe200030f0eff */
[----:B------:R-:W3:Y:S01]  /*9310*/  LDS.128 R12, [R37] ;  /* 0x00000000250c7984 */ /* 0x000ee20000000c00 */
[----:B------:R-:W-:Y:S02]  /*9320*/  IADD3 R6, R206, 0x42, RZ ;  /* 0x00000042ce067810 */ /* 0x000fe40007ffe0ff */
[----:B------:R-:W-:-:S02]  /*9330*/  LEA R24, P6, R27, R0, 0x1 ;  /* 0x000000001b187211 */ /* 0x000fc400078c08ff */
[----:B------:R-:W-:Y:S02]  /*9340*/  ISETP.LT.AND P1, PT, R6, c[0x0][0x17c], !P0 ;  /* 0x00005f0006007a0c */ /* 0x000fe40004721270 */
[C---:B------:R-:W-:Y:S02]  /*9350*/  LEA.HI.X.SX32 R25, R27.reuse, R2, 0x1, P6 ;  /* 0x000000021b197211 */ /* 0x040fe400030f0eff */
[----:B------:R-:W-:Y:S02]  /*9360*/  IADD3 R6, R206, 0x43, RZ ;  /* 0x00000043ce067810 */ /* 0x000fe40007ffe0ff */
[----:B------:R-:W-:Y:S01]  /*9370*/  IADD3 R27, R27, c[0x0][0x198], RZ ;  /* 0x000066001b1b7a10 */ /* 0x000fe20007ffe0ff */
[----:B------:R4:W-:Y:S01]  /*9380*/  @P5 STG.E.U16 [R22.64], R7 ;  /* 0x0000000716005986 */ /* 0x0009e2000c101504 */
[----:B0-----:R-:W-:Y:S02]  /*9390*/  PRMT R5, R7, 0x7632, R5 ;  /* 0x0000763207057816 */ /* 0x001fe40000000005 */
[----:B------:R-:W-:-:S02]  /*93a0*/  ISETP.LT.AND P5, PT, R6, c[0x0][0x17c], !P0 ;  /* 0x00005f0006007a0c */ /* 0x000fc400047a1270 */
[C---:B------:R-:W-:Y:S02]  /*93b0*/  IADD3 R6, R206.reuse, 0x44, RZ ;  /* 0x00000044ce067810 */ /* 0x040fe40007ffe0ff */
[----:B------:R-:W-:Y:S02]  /*93c0*/  IADD3 R4, R206, 0x45, RZ ;  /* 0x00000045ce047810 */ /* 0x000fe40007ffe0ff */
[C---:B------:R-:W-:Y:S02]  /*93d0*/  IADD3 R29, R27.reuse, c[0x0][0x198], RZ ;  /* 0x000066001b1d7a10 */ /* 0x040fe40007ffe0ff */
[C---:B----4-:R-:W-:Y:S01]  /*93e0*/  LEA R22, P6, R27.reuse, R0, 0x1 ;  /* 0x000000001b167211 */ /* 0x050fe200078c08ff */
[----:B------:R0:W-:Y:S01]  /*93f0*/  @P4 STG.E.U16 [R20.64], R5 ;  /* 0x0000000514004986 */ /* 0x0001e2000c101504 */
[----:B------:R-:W-:Y:S02]  /*9400*/  ISETP.LT.AND P4, PT, R6, c[0x0][0x17c], !P0 ;  /* 0x00005f0006007a0c */ /* 0x000fe40004781270 */
[----:B------:R-:W-:Y:S01]  /*9410*/  LEA.HI.X.SX32 R23, R27, R2, 0x1, P6 ;  /* 0x000000021b177211 */ /* 0x000fe200030f0eff */
[----:B-1----:R1:W-:Y:S01]  /*9420*/  @P3 STG.E.U16 [R24.64], R8 ;  /* 0x0000000818003986 */ /* 0x0023e2000c101504 */
[----:B------:R-:W-:-:S02]  /*9430*/  LEA R26, P6, R29, R0, 0x1 ;  /* 0x000000001d1a7211 */ /* 0x000fc400078c08ff */
[----:B------:R-:W-:Y:S02]  /*9440*/  ISETP.LT.AND P3, PT, R4, c[0x0][0x17c], !P0 ;  /* 0x00005f0004007a0c */ /* 0x000fe40004761270 */
[----:B------:R-:W4:Y:S01]  /*9450*/  LDS.128 R4, [R36] ;  /* 0x0000000024047984 */ /* 0x000f220000000c00 */
[C---:B0-----:R-:W-:Y:S02]  /*9460*/  IADD3 R21, R29.reuse, c[0x0][0x198], RZ ;  /* 0x000066001d157a10 */ /* 0x041fe40007ffe0ff */
[----:B------:R-:W-:Y:S02]  /*9470*/  LEA.HI.X.SX32 R27, R29, R2, 0x1, P6 ;  /* 0x000000021d1b7211 */ /* 0x000fe400030f0eff */
[----:B-1----:R-:W-:Y:S02]  /*9480*/  PRMT R25, R8, 0x7632, R25 ;  /* 0x0000763208197816 */ /* 0x002fe40000000019 */
[----:B------:R-:W-:Y:S02]  /*9490*/  IADD3 R28, R206, 0x46, RZ ;  /* 0x00000046ce1c7810 */ /* 0x000fe40007ffe0ff */
[----:B------:R-:W-:-:S02]  /*94a0*/  LEA R24, P6, R21, R0, 0x1 ;  /* 0x0000000015187211 */ /* 0x000fc400078c08ff */
[C---:B------:R-:W-:Y:S01]  /*94b0*/  IADD3 R31, R21.reuse, c[0x0][0x198], RZ ;  /* 0x00006600151f7a10 */ /* 0x040fe20007ffe0ff */
[----:B------:R0:W-:Y:S01]  /*94c0*/  @P2 STG.E.U16 [R22.64], R25 ;  /* 0x0000001916002986 */ /* 0x0001e2000c101504 */
[----:B------:R-:W-:Y:S02]  /*94d0*/  ISETP.LT.AND P2, PT, R28, c[0x0][0x17c], !P0 ;  /* 0x00005f001c007a0c */ /* 0x000fe40004741270 */
[----:B------:R-:W-:Y:S01]  /*94e0*/  IADD3 R8, R206, 0x47, RZ ;  /* 0x00000047ce087810 */ /* 0x000fe20007ffe0ff */
[----:B--2---:R1:W-:Y:S01]  /*94f0*/  @P1 STG.E.U16 [R26.64], R16 ;  /* 0x000000101a001986 */ /* 0x0043e2000c101504 */
[----:B0-----:R-:W-:Y:S02]  /*9500*/  LEA.HI.X.SX32 R25, R21, R2, 0x1, P6 ;  /* 0x0000000215197211 */ /* 0x001fe400030f0eff */
[----:B------:R-:W-:Y:S01]  /*9510*/  LEA R28, P6, R31, R0, 0x1 ;  /* 0x000000001f1c7211 */ /* 0x000fe200078c08ff */
[----:B------:R-:W0:Y:S01]  /*9520*/  LDS.128 R20, [R3+0x1000] ;  /* 0x0010000003147984 */ /* 0x000e220000000c00 */
[----:B-1----:R-:W-:-:S02]  /*9530*/  PRMT R27, R16, 0x7632, R27 ;  /* 0x00007632101b7816 */ /* 0x002fc4000000001b */
[C---:B------:R-:W-:Y:S02]  /*9540*/  LEA.HI.X.SX32 R29, R31.reuse, R2, 0x1, P6 ;  /* 0x000000021f1d7211 */ /* 0x040fe400030f0eff */
[----:B------:R-:W-:Y:S02]  /*9550*/  IADD3 R31, R31, c[0x0][0x198], RZ ;  /* 0x000066001f1f7a10 */ /* 0x000fe40007ffe0ff */
[----:B------:R-:W-:Y:S02]  /*9560*/  ISETP.LT.AND P1, PT, R8, c[0x0][0x17c], !P0 ;  /* 0x00005f0008007a0c */ /* 0x000fe40004721270 */
[----:B------:R-:W-:Y:S01]  /*9570*/  IADD3 R8, R206, 0x48, RZ ;  /* 0x00000048ce087810 */ /* 0x000fe20007ffe0ff */
[----:B------:R-:W-:Y:S01]  /*9580*/  @P5 STG.E.U16 [R24.64], R27 ;  /* 0x0000001b18005986 */ /* 0x000fe2000c101504 */
[C---:B------:R-:W-:Y:S02]  /*9590*/  LEA R30, P6, R31.reuse, R0, 0x1 ;  /* 0x000000001f1e7211 */ /* 0x040fe400078c08ff */
[----:B------:R-:W-:Y:S01]  /*95a0*/  IADD3 R33, R31, c[0x0][0x198], RZ ;  /* 0x000066001f217a10 */ /* 0x000fe20007ffe0ff */
[----:B------:R1:W2:Y:S01]  /*95b0*/  LDS.128 R24, [R38+0x1000] ;  /* 0x0010000026187984 */ /* 0x0002a20000000c00 */
[----:B------:R-:W-:-:S02]  /*95c0*/  ISETP.LT.AND P5, PT, R8, c[0x0][0x17c], !P0 ;  /* 0x00005f0008007a0c */ /* 0x000fc400047a1270 */
[----:B------:R-:W-:Y:S02]  /*95d0*/  IADD3 R8, R206, 0x49, RZ ;  /* 0x00000049ce087810 */ /* 0x000fe40007ffe0ff */
[----:B------:R-:W-:Y:S01]  /*95e0*/  LEA.HI.X.SX32 R31, R31, R2, 0x1, P6 ;  /* 0x000000021f1f7211 */ /* 0x000fe200030f0eff */
[----:B---3--:R3:W-:Y:S01]  /*95f0*/  @P4 STG.E.U16 [R28.64], R12 ;  /* 0x0000000c1c004986 */ /* 0x0087e2000c101504 */
[C---:B------:R-:W-:Y:S02]  /*9600*/  LEA R32, P6, R33.reuse, R0, 0x1 ;  /* 0x0000000021207211 */ /* 0x040fe400078c08ff */
[----:B------:R-:W-:Y:S02]  /*9610*/  IADD3 R35, R33, c[0x0][0x198], RZ ;  /* 0x0000660021237a10 */ /* 0x000fe40007ffe0ff */
[----:B------:R-:W-:Y:S02]  /*9620*/  ISETP.LT.AND P4, PT, R8, c[0x0][0x17c], !P0 ;  /* 0x00005f0008007a0c */ /* 0x000fe40004781270 */
[----:B------:R-:W-:-:S02]  /*9630*/  PRMT R8, R12, 0x7632, R8 ;  /* 0x000076320c087816 */ /* 0x000fc40000000008 */
[----:B------:R-:W-:Y:S02]  /*9640*/  LEA.HI.X.SX32 R33, R33, R2, 0x1, P6 ;  /* 0x0000000221217211 */ /* 0x000fe400030f0eff */
[C---:B------:R-:W-:Y:S02]  /*9650*/  LEA R40, P6, R35.reuse, R0, 0x1 ;  /* 0x0000000023287211 */ /* 0x040fe400078c08ff */
[C---:B------:R-:W-:Y:S01]  /*9660*/  IADD3 R43, R35.reuse, c[0x0][0x198], RZ ;  /* 0x00006600232b7a10 */ /* 0x040fe20007ffe0ff */
[----:B------:R-:W-:Y:S01]  /*9670*/  @P3 STG.E.U16 [R30.64], R8 ;  /* 0x000000081e003986 */ /* 0x000fe2000c101504 */
[----:B------:R-:W-:Y:S02]  /*9680*/  LEA.HI.X.SX32 R41, R35, R2, 0x1, P6 ;  /* 0x0000000223297211 */ /* 0x000fe400030f0eff */
[----:B-1----:R-:W-:Y:S01]  /*9690*/  LEA R38, P6, R43, R0, 0x1 ;  /* 0x000000002b267211 */ /* 0x002fe200078c08ff */
[----:B------:R1:W5:Y:S01]  /*96a0*/  LDS.128 R28, [R37+0x1000] ;  /* 0x00100000251c7984 */ /* 0x0003620000000c00 */
[----:B------:R-:W-:-:S02]  /*96b0*/  IADD3 R3, R206, 0x4a, RZ ;  /* 0x0000004ace037810 */ /* 0x000fc40007ffe0ff */
[C---:B------:R-:W-:Y:S02]  /*96c0*/  LEA.HI.X.SX32 R39, R43.reuse, R2, 0x1, P6 ;  /* 0x000000022b277211 */ /* 0x040fe400030f0eff */
[----:B------:R-:W-:Y:S01]  /*96d0*/  IADD3 R43, R43, c[0x0][0x198], RZ ;  /* 0x000066002b2b7a10 */ /* 0x000fe20007ffe0ff */
[----:B----4-:R4:W-:Y:S01]  /*96e0*/  @P2 STG.E.U16 [R32.64], R4 ;  /* 0x0000000420002986 */ /* 0x0109e2000c101504 */
[----:B------:R-:W-:Y:S02]  /*96f0*/  ISETP.LT.AND P3, PT, R3, c[0x0][0x17c], !P0 ;  /* 0x00005f0003007a0c */ /* 0x000fe40004761270 */
[C---:B------:R-:W-:Y:S01]  /*9700*/  LEA R42, P6, R43.reuse, R0, 0x1 ;  /* 0x000000002b2a7211 */ /* 0x040fe200078c08ff */
[----:B------:R-:W5:Y:S01]  /*9710*/  LDS.128 R32, [R36+0x1000] ;  /* 0x0010000024207984 */ /* 0x000f620000000c00 */
[----:B------:R-:W-:Y:S02]  /*9720*/  IADD3 R45, R43, c[0x0][0x198], RZ ;  /* 0x000066002b2d7a10 */ /* 0x000fe40007ffe0ff */
[----:B------:R-:W-:-:S02]  /*9730*/  IADD3 R3, R206, 0x4b, RZ ;  /* 0x0000004bce037810 */ /* 0x000fc40007ffe0ff */
[----:B---3--:R-:W-:Y:S02]  /*9740*/  PRMT R12, R4, 0x7632, R12 ;  /* 0x00007632040c7816 */ /* 0x008fe4000000000c */
[----:B------:R-:W-:Y:S02]  /*9750*/  LEA.HI.X.SX32 R43, R43, R2, 0x1, P6 ;  /* 0x000000022b2b7211 */ /* 0x000fe400030f0eff */
[----:B------:R-:W-:Y:S02]  /*9760*/  LEA R44, P6, R45, R0, 0x1 ;  /* 0x000000002d2c7211 */ /* 0x000fe400078c08ff */
[----:B------:R-:W-:Y:S02]  /*9770*/  ISETP.LT.AND P2, PT, R3, c[0x0][0x17c], !P0 ;  /* 0x00005f0003007a0c */ /* 0x000fe40004741270 */
[----:B-1----:R-:W-:Y:S01]  /*9780*/  IADD3 R37, R45, c[0x0][0x198], RZ ;  /* 0x000066002d257a10 */ /* 0x002fe20007ffe0ff */
[----:B------:R1:W-:Y:S01]  /*9790*/  @P1 STG.E.U16 [R40.64], R12 ;  /* 0x0000000c28001986 */ /* 0x0003e2000c101504 */
[----:B------:R-:W-:-:S02]  /*97a0*/  IADD3 R3, R206, 0x4c, RZ ;  /* 0x0000004cce037810 */ /* 0x000fc40007ffe0ff */
[----:B------:R-:W-:Y:S01]  /*97b0*/  LEA.HI.X.SX32 R45, R45, R2, 0x1, P6 ;  /* 0x000000022d2d7211 */ /* 0x000fe200030f0eff */
[----:B0-----:R0:W-:Y:S01]  /*97c0*/  @P5 STG.E.U16 [R38.64], R20 ;  /* 0x0000001426005986 */ /* 0x0011e2000c101504 */
[----:B----4-:R-:W-:Y:S02]  /*97d0*/  PRMT R4, R20, 0x7632, R4 ;  /* 0x0000763214047816 */ /* 0x010fe40000000004 */
[----:B------:R-:W-:Y:S02]  /*97e0*/  ISETP.LT.AND P1, PT, R3, c[0x0][0x17c], !P0 ;  /* 0x00005f0003007a0c */ /* 0x000fe40004721270 */
[----:B------:R-:W-:Y:S02]  /*97f0*/  IADD3 R3, R206, 0x4d, RZ ;  /* 0x0000004dce037810 */ /* 0x000fe40007ffe0ff */
[C---:B-1----:R-:W-:Y:S02]  /*9800*/  IADD3 R41, R37.reuse, c[0x0][0x198], RZ ;  /* 0x0000660025297a10 */ /* 0x042fe40007ffe0ff */
[----:B0-----:R-:W-:Y:S01]  /*9810*/  LEA R38, P6, R37, R0, 0x1 ;  /* 0x0000000025267211 */ /* 0x001fe200078c08ff */
[----:B------:R0:W-:Y:S01]  /*9820*/  @P4 STG.E.U16 [R42.64], R4 ;  /* 0x000000042a004986 */ /* 0x0001e2000c101504 */
[----:B------:R-:W-:-:S02]  /*9830*/  ISETP.LT.AND P5, PT, R3, c[0x0][0x17c], !P0 ;  /* 0x00005f0003007a0c */ /* 0x000fc400047a1270 */
[----:B------:R-:W-:Y:S02]  /*9840*/  LEA.HI.X.SX32 R39, R37, R2, 0x1, P6 ;  /* 0x0000000225277211 */ /* 0x000fe400030f0eff */
[C---:B------:R-:W-:Y:S02]  /*9850*/  LEA R36, P6, R41.reuse, R0, 0x1 ;  /* 0x0000000029247211 */ /* 0x040fe400078c08ff */
[----:B------:R-:W-:Y:S01]  /*9860*/  IADD3 R3, R206, 0x4e, RZ ;  /* 0x0000004ece037810 */ /* 0x000fe20007ffe0ff */
[----:B--2---:R1:W-:Y:S01]  /*9870*/  @P3 STG.E.U16 [R44.64], R24 ;  /* 0x000000182c003986 */ /* 0x0043e2000c101504 */
[C---:B------:R-:W-:Y:S02]  /*9880*/  LEA.HI.X.SX32 R37, R41.reuse, R2, 0x1, P6 ;  /* 0x0000000229257211 */ /* 0x040fe400030f0eff */
[----:B0-----:R-:W-:Y:S02]  /*9890*/  IADD3 R43, R41, c[0x0][0x198], RZ ;  /* 0x00006600292b7a10 */ /* 0x001fe40007ffe0ff */
[----:B------:R-:W-:-:S02]  /*98a0*/  PRMT R8, R24, 0x7632, R8 ;  /* 0x0000763218087816 */ /* 0x000fc40000000008 */
[----:B------:R-:W-:Y:S02]  /*98b0*/  LEA R40, P6, R43, R0, 0x1 ;  /* 0x000000002b287211 */ /* 0x000fe400078c08ff */
[----:B------:R-:W-:Y:S02]  /*98c0*/  ISETP.LT.AND P4, PT, R3, c[0x0][0x17c], !P0 ;  /* 0x00005f0003007a0c */ /* 0x000fe40004781270 */
[C---:B-1----:R-:W-:Y:S02]  /*98d0*/  IADD3 R45, R43.reuse, c[0x0][0x198], RZ ;  /* 0x000066002b2d7a10 */ /* 0x042fe40007ffe0ff */
[----:B------:R-:W-:Y:S01]  /*98e0*/  IADD3 R3, R206, 0x4f, RZ ;  /* 0x0000004fce037810 */ /* 0x000fe20007ffe0ff */
[----:B------:R0:W-:Y:S01]  /*98f0*/  @P2 STG.E.U16 [R38.64], R8 ;  /* 0x0000000826002986 */ /* 0x0001e2000c101504 */
[----:B------:R-:W-:Y:S02]  /*9900*/  LEA.HI.X.SX32 R41, R43, R2, 0x1, P6 ;  /* 0x000000022b297211 */ /* 0x000fe400030f0eff */
[----:B------:R-:W-:-:S02]  /*9910*/  LEA R42, P6, R45, R0, 0x1 ;  /* 0x000000002d2a7211 */ /* 0x000fc400078c08ff */
[----:B------:R-:W-:Y:S02]  /*9920*/  ISETP.LT.AND P3, PT, R3, c[0x0][0x17c], !P0 ;  /* 0x00005f0003007a0c */ /* 0x000fe40004761270 */
[----:B------:R-:W-:Y:S01]  /*9930*/  IADD3 R3, R206, 0x50, RZ ;  /* 0x00000050ce037810 */ /* 0x000fe20007ffe0ff */
[----:B-----5:R1:W-:Y:S01]  /*9940*/  @P1 STG.E.U16 [R36.64], R28 ;  /* 0x0000001c24001986 */ /* 0x0203e2000c101504 */
[C---:B------:R-:W-:Y:S02]  /*9950*/  LEA.HI.X.SX32 R43, R45.reuse, R2, 0x1, P6 ;  /* 0x000000022d2b7211 */ /* 0x040fe400030f0eff */
[----:B0-----:R-:W-:Y:S02]  /*9960*/  IADD3 R39, R45, c[0x0][0x198], RZ ;  /* 0x000066002d277a10 */ /* 0x001fe40007ffe0ff */
[----:B------:R-:W-:Y:S02]  /*9970*/  PRMT R20, R28, 0x7632, R20 ;  /* 0x000076321c147816 */ /* 0x000fe40000000014 */
[----:B------:R-:W-:-:S02]  /*9980*/  LEA R38, P6, R39, R0, 0x1 ;  /* 0x0000000027267211 */ /* 0x000fc400078c08ff */
[----:B------:R-:W-:Y:S02]  /*9990*/  ISETP.LT.AND P2, PT, R3, c[0x0][0x17c], !P0 ;  /* 0x00005f0003007a0c */ /* 0x000fe40004741270 */
[C---:B-1----:R-:W-:Y:S02]  /*99a0*/  IADD3 R37, R39.reuse, c[0x0][0x198], RZ ;  /* 0x0000660027257a10 */ /* 0x042fe40007ffe0ff */
[----:B------:R-:W-:Y:S01]  /*99b0*/  IADD3 R3, R206, 0x51, RZ ;  /* 0x00000051ce037810 */ /* 0x000fe20007ffe0ff */
[----:B------:R0:W-:Y:S01]  /*99c0*/  @P5 STG.E.U16 [R40.64], R20 ;  /* 0x0000001428005986 */ /* 0x0001e2000c101504 */
[----:B------:R-:W-:Y:S02]  /*99d0*/  LEA.HI.X.SX32 R39, R39, R2, 0x1, P6 ;  /* 0x0000000227277211 */ /* 0x000fe400030f0eff */
[----:B------:R-:W-:Y:S02]  /*99e0*/  LEA R36, P6, R37, R0, 0x1 ;  /* 0x0000000025247211 */ /* 0x000fe400078c08ff */
[----:B------:R-:W-:-:S02]  /*99f0*/  ISETP.LT.AND P1, PT, R3, c[0x0][0x17c], !P0 ;  /* 0x00005f0003007a0c */ /* 0x000fc40004721270 */
[----:B------:R-:W-:Y:S01]  /*9a00*/  IADD3 R3, R206, 0x52, RZ ;  /* 0x00000052ce037810 */ /* 0x000fe20007ffe0ff */
[----:B------:R1:W-:Y:S01]  /*9a10*/  @P4 STG.E.U16 [R42.64], R32 ;  /* 0x000000202a004986 */ /* 0x0003e2000c101504 */
[C---:B0-----:R-:W-:Y:S02]  /*9a20*/  IADD3 R41, R37.reuse, c[0x0][0x198], RZ ;  /* 0x0000660025297a10 */ /* 0x041fe40007ffe0ff */
[----:B------:R-:W-:Y:S02]  /*9a30*/  LEA.HI.X.SX32 R37, R37, R2, 0x1, P6 ;  /* 0x0000000225257211 */ /* 0x000fe400030f0eff */
[----:B------:R-:W-:Y:S02]  /*9a40*/  PRMT R4, R32, 0x7632, R4 ;  /* 0x0000763220047816 */ /* 0x000fe40000000004 */
[----:B------:R-:W-:Y:S02]  /*9a50*/  LEA R40, P6, R41, R0, 0x1 ;  /* 0x0000000029287211 */ /* 0x000fe400078c08ff */
[----:B------:R-:W-:-:S02]  /*9a60*/  ISETP.LT.AND P5, PT, R3, c[0x0][0x17c], !P0 ;  /* 0x00005f0003007a0c */ /* 0x000fc400047a1270 */
[C---:B-1----:R-:W-:Y:S02]  /*9a70*/  IADD3 R43, R41.reuse, c[0x0][0x198], RZ ;  /* 0x00006600292b7a10 */ /* 0x042fe40007ffe0ff */
[C---:B------:R-:W-:Y:S01]  /*9a80*/  IADD3 R3, R206.reuse, 0x53, RZ ;  /* 0x00000053ce037810 */ /* 0x040fe20007ffe0ff */
[----:B------:R0:W-:Y:S01]  /*9a90*/  @P3 STG.E.U16 [R38.64], R4 ;  /* 0x0000000426003986 */ /* 0x0001e2000c101504 */
[----:B------:R-:W-:Y:S02]  /*9aa0*/  LEA.HI.X.SX32 R41, R41, R2, 0x1, P6 ;  /* 0x0000000229297211 */ /* 0x000fe400030f0eff */
[----:B------:R-:W-:Y:S02]  /*9ab0*/  LEA R42, P6, R43, R0, 0x1 ;  /* 0x000000002b2a7211 */ /* 0x000fe400078c08ff */
[----:B------:R-:W-:Y:S02]  /*9ac0*/  ISETP.LT.AND P4, PT, R3, c[0x0][0x17c], !P0 ;  /* 0x00005f0003007a0c */ /* 0x000fe40004781270 */
[----:B------:R-:W-:Y:S01]  /*9ad0*/  IADD3 R3, R206, 0x54, RZ ;  /* 0x00000054ce037810 */ /* 0x000fe20007ffe0ff */
[----:B------:R1:W-:Y:S01]  /*9ae0*/  @P2 STG.E.U16 [R36.64], R9 ;  /* 0x0000000924002986 */ /* 0x0003e2000c101504 */
[----:B0-----:R-:W-:-:S02]  /*9af0*/  IADD3 R39, R43, c[0x0][0x198], RZ ;  /* 0x000066002b277a10 */ /* 0x001fc40007ffe0ff */
[----:B------:R-:W-:Y:S02]  /*9b00*/  LEA.HI.X.SX32 R43, R43, R2, 0x1, P6 ;  /* 0x000000022b2b7211 */ /* 0x000fe400030f0eff */
[----:B------:R-:W-:Y:S02]  /*9b10*/  PRMT R20, R9, 0x7632, R20 ;  /* 0x0000763209147816 */ /* 0x000fe40000000014 */
[----:B------:R-:W-:Y:S02]  /*9b20*/  LEA R38, P6, R39, R0, 0x1 ;  /* 0x0000000027267211 */ /* 0x000fe400078c08ff */
[----:B------:R-:W-:Y:S02]  /*9b30*/  ISETP.LT.AND P3, PT, R3, c[0x0][0x17c], !P0 ;  /* 0x00005f0003007a0c */ /* 0x000fe40004761270 */
[----:B-1----:R-:W-:Y:S02]  /*9b40*/  IADD3 R9, R39, c[0x0][0x198], RZ ;  /* 0x0000660027097a10 */ /* 0x002fe40007ffe0ff */
[----:B------:R-:W-:-:S02]  /*9b50*/  IADD3 R3, R206, 0x55, RZ ;  /* 0x00000055ce037810 */ /* 0x000fc40007ffe0ff */
[----:B------:R-:W-:Y:S02]  /*9b60*/  LEA.HI.X.SX32 R39, R39, R2, 0x1, P6 ;  /* 0x0000000227277211 */ /* 0x000fe400030f0eff */
[----:B------:R-:W-:Y:S02]  /*9b70*/  LEA R8, P6, R9, R0, 0x1 ;  /* 0x0000000009087211 */ /* 0x000fe400078c08ff */
[----:B------:R-:W-:Y:S02]  /*9b80*/  ISETP.LT.AND P2, PT, R3, c[0x0][0x17c], !P0 ;  /* 0x00005f0003007a0c */ /* 0x000fe40004741270 */
[C---:B------:R-:W-:Y:S02]  /*9b90*/  IADD3 R37, R9.reuse, c[0x0][0x198], RZ ;  /* 0x0000660009257a10 */ /* 0x040fe40007ffe0ff */
[----:B------:R-:W-:Y:S01]  /*9ba0*/  IADD3 R3, R206, 0x56, RZ ;  /* 0x00000056ce037810 */ /* 0x000fe20007ffe0ff */
[----:B------:R0:W-:Y:S01]  /*9bb0*/  @P1 STG.E.U16 [R40.64], R20 ;  /* 0x0000001428001986 */ /* 0x0001e2000c101504 */
[----:B------:R-:W-:-:S02]  /*9bc0*/  LEA.HI.X.SX32 R9, R9, R2, 0x1, P6 ;  /* 0x0000000209097211 */ /* 0x000fc400030f0eff */
[----:B------:R-:W-:Y:S02]  /*9bd0*/  PRMT R4, R17, 0x7632, R4 ;  /* 0x0000763211047816 */ /* 0x000fe40000000004 */
[----:B------:R-:W-:Y:S02]  /*9be0*/  LEA R16, P6, R37, R0, 0x1 ;  /* 0x0000000025107211 */ /* 0x000fe400078c08ff */
[----:B------:R-:W-:Y:S01]  /*9bf0*/  ISETP.LT.AND P1, PT, R3, c[0x0][0x17c], !P0 ;  /* 0x00005f0003007a0c */ /* 0x000fe20004721270 */
[----:B------:R1:W-:Y:S01]  /*9c00*/  @P5 STG.E.U16 [R42.64], R17 ;  /* 0x000000112a005986 */ /* 0x0003e2000c101504 */
[----:B------:R-:W-:Y:S02]  /*9c10*/  IADD3 R3, R206, 0x57, RZ ;  /* 0x00000057ce037810 */ /* 0x000fe40007ffe0ff */
[----:B0-----:R-:W-:Y:S01]  /*9c20*/  IADD3 R41, R37, c[0x0][0x198], RZ ;  /* 0x0000660025297a10 */ /* 0x001fe20007ffe0ff */
[----:B------:R0:W-:Y:S01]  /*9c30*/  @P4 STG.E.U16 [R38.64], R4 ;  /* 0x0000000426004986 */ /* 0x0001e2000c101504 */
[----:B------:R-:W-:-:S02]  /*9c40*/  ISETP.LT.AND P5, PT, R3, c[0x0][0x17c], !P0 ;  /* 0x00005f0003007a0c */ /* 0x000fc400047a1270 */
[----:B------:R-:W-:Y:S02]  /*9c50*/  IADD3 R3, R206, 0x58, RZ ;  /* 0x00000058ce037810 */ /* 0x000fe40007ffe0ff */
[----:B-1----:R-:W-:Y:S02]  /*9c60*/  LEA.HI.X.SX32 R17, R37, R2, 0x1, P6 ;  /* 0x0000000225117211 */ /* 0x002fe400030f0eff */
[C---:B------:R-:W-:Y:S02]  /*9c70*/  LEA R36, P6, R41.reuse, R0, 0x1 ;  /* 0x0000000029247211 */ /* 0x040fe400078c08ff */
[C---:B0-----:R-:W-:Y:S01]  /*9c80*/  IADD3 R39, R41.reuse, c[0x0][0x198], RZ ;  /* 0x0000660029277a10 */ /* 0x041fe20007ffe0ff */
[----:B------:R0:W-:Y:S01]  /*9c90*/  @P3 STG.E.U16 [R8.64], R13 ;  /* 0x0000000d08003986 */ /* 0x0001e2000c101504 */
[----:B------:R-:W-:Y:S02]  /*9ca0*/  LEA.HI.X.SX32 R37, R41, R2, 0x1, P6 ;  /* 0x0000000229257211 */ /* 0x000fe400030f0eff */
[----:B------:R-:W-:-:S02]  /*9cb0*/  LEA R38, P6, R39, R0, 0x1 ;  /* 0x0000000027267211 */ /* 0x000fc400078c08ff */
[----:B------:R-:W-:Y:S02]  /*9cc0*/  ISETP.LT.AND P4, PT, R3, c[0x0][0x17c], !P0 ;  /* 0x00005f0003007a0c */ /* 0x000fe40004781270 */
[----:B------:R-:W-:Y:S02]  /*9cd0*/  IADD3 R3, R206, 0x59, RZ ;  /* 0x00000059ce037810 */ /* 0x000fe40007ffe0ff */
[----:B------:R-:W-:Y:S02]  /*9ce0*/  PRMT R4, R13, 0x7632, R4 ;  /* 0x000076320d047816 */ /* 0x000fe40000000004 */
[C---:B0-----:R-:W-:Y:S02]  /*9cf0*/  IADD3 R9, R39.reuse, c[0x0][0x198], RZ ;  /* 0x0000660027097a10 */ /* 0x041fe40007ffe0ff */
[----:B------:R-:W-:Y:S02]  /*9d00*/  LEA.HI.X.SX32 R39, R39, R2, 0x1, P6 ;  /* 0x0000000227277211 */ /* 0x000fe400030f0eff */
[----:B------:R-:W-:-:S02]  /*9d10*/  LEA R8, P6, R9, R0, 0x1 ;  /* 0x0000000009087211 */ /* 0x000fc400078c08ff */
[----:B------:R-:W-:Y:S02]  /*9d20*/  ISETP.LT.AND P3, PT, R3, c[0x0][0x17c], !P0 ;  /* 0x00005f0003007a0c */ /* 0x000fe40004761270 */
[C---:B------:R-:W-:Y:S02]  /*9d30*/  IADD3 R13, R9.reuse, c[0x0][0x198], RZ ;  /* 0x00006600090d7a10 */ /* 0x040fe40007ffe0ff */
[C---:B------:R-:W-:Y:S01]  /*9d40*/  IADD3 R3, R206.reuse, 0x5a, RZ ;  /* 0x0000005ace037810 */ /* 0x040fe20007ffe0ff */
[----:B------:R0:W-:Y:S01]  /*9d50*/  @P2 STG.E.U16 [R16.64], R4 ;  /* 0x0000000410002986 */ /* 0x0001e2000c101504 */
[----:B------:R-:W-:Y:S02]  /*9d60*/  LEA.HI.X.SX32 R9, R9, R2, 0x1, P6 ;  /* 0x0000000209097211 */ /* 0x000fe400030f0eff */
[----:B------:R-:W-:Y:S01]  /*9d70*/  ISETP.LT.AND P2, PT, R3, c[0x0][0x17c], !P0 ;  /* 0x00005f0003007a0c */ /* 0x000fe20004741270 */
[----:B------:R1:W-:Y:S01]  /*9d80*/  @P1 STG.E.U16 [R36.64], R5 ;  /* 0x0000000524001986 */ /* 0x0003e2000c101504 */
[----:B------:R-:W-:-:S02]  /*9d90*/  IADD3 R3, R206, 0x5b, RZ ;  /* 0x0000005bce037810 */ /* 0x000fc40007ffe0ff */
[----:B------:R-:W-:Y:S02]  /*9da0*/  PRMT R20, R5, 0x7632, R20 ;  /* 0x0000763205147816 */ /* 0x000fe40000000014 */
[C---:B0-----:R-:W-:Y:S02]  /*9db0*/  LEA R4, P6, R13.reuse, R0, 0x1 ;  /* 0x000000000d047211 */ /* 0x041fe400078c08ff */
[C---:B------:R-:W-:Y:S02]  /*9dc0*/  IADD3 R17, R13.reuse, c[0x0][0x198], RZ ;  /* 0x000066000d117a10 */ /* 0x040fe40007ffe0ff */
[----:B-1----:R-:W-:Y:S02]  /*9dd0*/  LEA.HI.X.SX32 R5, R13, R2, 0x1, P6 ;  /* 0x000000020d057211 */ /* 0x002fe400030f0eff */
[----:B------:R-:W-:Y:S02]  /*9de0*/  LEA R12, P6, R17, R0, 0x1 ;  /* 0x00000000110c7211 */ /* 0x000fe400078c08ff */
[----:B------:R-:W-:-:S02]  /*9df0*/  ISETP.LT.AND P1, PT, R3, c[0x0][0x17c], !P0 ;  /* 0x00005f0003007a0c */ /* 0x000fc40004721270 */
[C---:B------:R-:W-:Y:S02]  /*9e00*/  IADD3 R37, R17.reuse, c[0x0][0x198], RZ ;  /* 0x0000660011257a10 */ /* 0x040fe40007ffe0ff */
[C---:B------:R-:W-:Y:S01]  /*9e10*/  IADD3 R3, R206.reuse, 0x5c, RZ ;  /* 0x0000005cce037810 */ /* 0x040fe20007ffe0ff */
[----:B------:R0:W-:Y:S01]  /*9e20*/  @P5 STG.E.U16 [R38.64], R20 ;  /* 0x0000001426005986 */ /* 0x0001e2000c101504 */
[----:B------:R-:W-:Y:S02]  /*9e30*/  LEA.HI.X.SX32 R13, R17, R2, 0x1, P6 ;  /* 0x00000002110d7211 */ /* 0x000fe400030f0eff */
[----:B------:R-:W-:Y:S01]  /*9e40*/  LEA R16, P6, R37, R0, 0x1 ;  /* 0x0000000025107211 */ /* 0x000fe200078c08ff */
[----:B------:R1:W-:Y:S01]  /*9e50*/  @P4 STG.E.U16 [R8.64], R21 ;  /* 0x0000001508004986 */ /* 0x0003e2000c101504 */
[----:B------:R-:W-:Y:S02]  /*9e60*/  ISETP.LT.AND P5, PT, R3, c[0x0][0x17c], !P0 ;  /* 0x00005f0003007a0c */ /* 0x000fe400047a1270 */
[----:B------:R-:W-:-:S02]  /*9e70*/  IADD3 R3, R206, 0x5d, RZ ;  /* 0x0000005dce037810 */ /* 0x000fc40007ffe0ff */
[----:B0-----:R-:W-:Y:S02]  /*9e80*/  PRMT R20, R21, 0x7632, R20 ;  /* 0x0000763215147816 */ /* 0x001fe40000000014 */
[----:B-1----:R-:W-:-:S03]  /*9e90*/  IADD3 R9, R37, c[0x0][0x198], RZ ;  /* 0x0000660025097a10 */ /* 0x002fc60007ffe0ff */
[----:B------:R0:W-:Y:S01]  /*9ea0*/  @P3 STG.E.U16 [R4.64], R20 ;  /* 0x0000001404003986 */ /* 0x0001e2000c101504 */
[----:B------:R-:W-:Y:S02]  /*9eb0*/  LEA.HI.X.SX32 R17, R37, R2, 0x1, P6 ;  /* 0x0000000225117211 */ /* 0x000fe400030f0eff */
[----:B------:R-:W-:Y:S02]  /*9ec0*/  LEA R8, P6, R9, R0, 0x1 ;  /* 0x0000000009087211 */ /* 0x000fe400078c08ff */
[----:B------:R-:W-:Y:S02]  /*9ed0*/  ISETP.LT.AND P4, PT, R3, c[0x0][0x17c], !P0 ;  /* 0x00005f0003007a0c */ /* 0x000fe40004781270 */
[----:B------:R-:W-:Y:S01]  /*9ee0*/  IADD3 R3, R206, 0x5e, RZ ;  /* 0x0000005ece037810 */ /* 0x000fe20007ffe0ff */
[----:B------:R1:W-:Y:S01]  /*9ef0*/  @P2 STG.E.U16 [R12.64], R25 ;  /* 0x000000190c002986 */ /* 0x0003e2000c101504 */
[C---:B0-----:R-:W-:Y:S02]  /*9f00*/  IADD3 R5, R9.reuse, c[0x0][0x198], RZ ;  /* 0x0000660009057a10 */ /* 0x041fe40007ffe0ff */
[----:B------:R-:W-:-:S02]  /*9f10*/  LEA.HI.X.SX32 R9, R9, R2, 0x1, P6 ;  /* 0x0000000209097211 */ /* 0x000fc400030f0eff */
[----:B------:R-:W-:Y:S02]  /*9f20*/  PRMT R21, R25, 0x7632, R21 ;  /* 0x0000763219157816 */ /* 0x000fe40000000015 */
[----:B------:R-:W-:Y:S02]  /*9f30*/  LEA R4, P6, R5, R0, 0x1 ;  /* 0x0000000005047211 */ /* 0x000fe400078c08ff */
[----:B------:R-:W-:Y:S02]  /*9f40*/  ISETP.LT.AND P3, PT, R3, c[0x0][0x17c], !P0 ;  /* 0x00005f0003007a0c */ /* 0x000fe40004761270 */
[C---:B-1----:R-:W-:Y:S02]  /*9f50*/  IADD3 R13, R5.reuse, c[0x0][0x198], RZ ;  /* 0x00006600050d7a10 */ /* 0x042fe40007ffe0ff */
[----:B------:R-:W-:Y:S01]  /*9f60*/  IADD3 R3, R206, 0x5f, RZ ;  /* 0x0000005fce037810 */ /* 0x000fe20007ffe0ff */
[----:B------:R0:W-:Y:S01]  /*9f70*/  @P1 STG.E.U16 [R16.64], R21 ;  /* 0x0000001510001986 */ /* 0x0001e2000c101504 */
[----:B------:R-:W-:-:S02]  /*9f80*/  LEA.HI.X.SX32 R5, R5, R2, 0x1, P6 ;  /* 0x0000000205057211 */ /* 0x000fc400030f0eff */
[----:B------:R-:W-:Y:S02]  /*9f90*/  LEA R12, P6, R13, R0, 0x1 ;  /* 0x000000000d0c7211 */ /* 0x000fe400078c08ff */
[----:B------:R-:W-:Y:S02]  /*9fa0*/  ISETP.LT.AND P2, PT, R3, c[0x0][0x17c], !P0 ;  /* 0x00005f0003007a0c */ /* 0x000fe40004741270 */
[----:B------:R-:W-:Y:S01]  /*9fb0*/  IADD3 R3, R206, 0x60, RZ ;  /* 0x00000060ce037810 */ /* 0x000fe20007ffe0ff */
[----:B------:R1:W-:Y:S01]  /*9fc0*/  @P5 STG.E.U16 [R8.64], R29 ;  /* 0x0000001d08005986 */ /* 0x0003e2000c101504 */
[C---:B0-----:R-:W-:Y:S02]  /*9fd0*/  IADD3 R17, R13.reuse, c[0x0][0x198], RZ ;  /* 0x000066000d117a10 */ /* 0x041fe40007ffe0ff */
[----:B------:R-:W-:Y:S02]  /*9fe0*/  LEA.HI.X.SX32 R13, R13, R2, 0x1, P6 ;  /* 0x000000020d0d7211 */ /* 0x000fe400030f0eff */
        /* <DEDUP_REMOVED lines=10> */
[----:B------:R1:W-:Y:S01]  /*a090*/  @P3 STG.E.U16 [R12.64], R33 ;  /* 0x000000210c003986 */ /* 0x0003e2000c101504 */
[C---:B0-----:R-:W-:Y:S02]  /*a0a0*/  IADD3 R5, R9.reuse, c[0x0][0x198], RZ ;  /* 0x0000660009057a10 */ /* 0x041fe40007ffe0ff */
[----:B------:R-:W-:Y:S02]  /*a0b0*/  LEA.HI.X.SX32 R9, R9, R2, 0x1, P6 ;  /* 0x0000000209097211 */ /* 0x000fe400030f0eff */
        /* <DEDUP_REMOVED lines=113> */
[C---:B------:R-:W-:Y:S02]  /*a7d0*/  IADD3 R3, R206.reuse, 0x74, RZ ;  /* 0x00000074ce037810 */ /* 0x040fe40007ffe0ff */
[----:B------:R-:W-:Y:S02]  /*a7e0*/  PRMT R6, R11, 0x7632, R6 ;  /* 0x000076320b067816 */ /* 0x000fe40000000006 */
[C---:B0-----:R-:W-:Y:S02]  /*a7f0*/  IADD3 R17, R13.reuse, c[0x0][0x198], RZ ;  /* 0x000066000d117a10 */ /* 0x041fe40007ffe0ff */
[----:B------:R-:W-:Y:S01]  /*a800*/  LEA.HI.X.SX32 R13, R13, R2, 0x1, P6 ;  /* 0x000000020d0d7211 */ /* 0x000fe200030f0eff */
[----:B------:R0:W-:Y:S01]  /*a810*/  @P5 STG.E.U16 [R8.64], R11 ;  /* 0x0000000b08005986 */ /* 0x0001e2000c101504 */
[----:B------:R-:W-:Y:S02]  /*a820*/  LEA R16, P6, R17, R0, 0x1 ;  /* 0x0000000011107211 */ /* 0x000fe400078c08ff */
[----:B------:R-:W-:Y:S01]  /*a830*/  ISETP.LT.AND P1, PT, R3, c[0x0][0x17c], !P0 ;  /* 0x00005f0003007a0c */ /* 0x000fe20004721270 */
[----:B------:R1:W-:Y:S01]  /*a840*/  @P4 STG.E.U16 [R4.64], R6 ;  /* 0x0000000604004986 */ /* 0x0003e2000c101504 */
[----:B------:R-:W-:-:S02]  /*a850*/  IADD3 R3, R206, 0x75, RZ ;  /* 0x00000075ce037810 */ /* 0x000fc40007ffe0ff */
[C---:B0-----:R-:W-:Y:S02]  /*a860*/  IADD3 R9, R17.reuse, c[0x0][0x198], RZ ;  /* 0x0000660011097a10 */ /* 0x041fe40007ffe0ff */
[----:B------:R-:W-:Y:S02]  /*a870*/  LEA.HI.X.SX32 R17, R17, R2, 0x1, P6 ;  /* 0x0000000211117211 */ /* 0x000fe400030f0eff */
[----:B-1----:R-:W-:Y:S02]  /*a880*/  PRMT R5, R19, 0x7632, R5 ;  /* 0x0000763213057816 */ /* 0x002fe40000000005 */
[----:B------:R-:W-:Y:S01]  /*a890*/  LEA R4, P6, R9, R0, 0x1 ;  /* 0x0000000009047211 */ /* 0x000fe200078c08ff */
[----:B------:R0:W-:Y:S01]  /*a8a0*/  @P3 STG.E.U16 [R12.64], R19 ;  /* 0x000000130c003986 */ /* 0x0001e2000c101504 */
[----:B------:R-:W-:Y:S02]  /*a8b0*/  ISETP.LT.AND P5, PT, R3, c[0x0][0x17c], !P0 ;  /* 0x00005f0003007a0c */ /* 0x000fe400047a1270 */
[----:B------:R-:W-:Y:S01]  /*a8c0*/  IADD3 R11, R9, c[0x0][0x198], RZ ;  /* 0x00006600090b7a10 */ /* 0x000fe20007ffe0ff */
[----:B------:R1:W-:Y:S01]  /*a8d0*/  @P2 STG.E.U16 [R16.64], R5 ;  /* 0x0000000510002986 */ /* 0x0003e2000c101504 */
[----:B------:R-:W-:-:S04]  /*a8e0*/  IADD3 R3, R206, 0x76, RZ ;  /* 0x00000076ce037810 */ /* 0x000fc80007ffe0ff */
[----:B------:R-:W-:Y:S02]  /*a8f0*/  ISETP.LT.AND P4, PT, R3, c[0x0][0x17c], !P0 ;  /* 0x00005f0003007a0c */ /* 0x000fe40004781270 */
[----:B------:R-:W-:Y:S02]  /*a900*/  IADD3 R3, R206, 0x77, RZ ;  /* 0x00000077ce037810 */ /* 0x000fe40007ffe0ff */
[----:B0-----:R-:W-:Y:S02]  /*a910*/  IADD3 R13, R11, c[0x0][0x198], RZ ;  /* 0x000066000b0d7a10 */ /* 0x001fe40007ffe0ff */
[----:B-1----:R-:W-:Y:S02]  /*a920*/  LEA.HI.X.SX32 R5, R9, R2, 0x1, P6 ;  /* 0x0000000209057211 */ /* 0x002fe400030f0eff */
[----:B------:R-:W-:Y:S02]  /*a930*/  LEA R8, P6, R11, R0, 0x1 ;  /* 0x000000000b087211 */ /* 0x000fe400078c08ff */
[----:B------:R-:W-:-:S02]  /*a940*/  ISETP.LT.AND P3, PT, R3, c[0x0][0x17c], !P0 ;  /* 0x00005f0003007a0c */ /* 0x000fc40004761270 */
[----:B------:R-:W-:Y:S02]  /*a950*/  LEA.HI.X.SX32 R9, R11, R2, 0x1, P6 ;  /* 0x000000020b097211 */ /* 0x000fe400030f0eff */
[C---:B------:R-:W-:Y:S02]  /*a960*/  LEA R10, P6, R13.reuse, R0, 0x1 ;  /* 0x000000000d0a7211 */ /* 0x040fe400078c08ff */
[----:B------:R-:W-:Y:S02]  /*a970*/  IADD3 R17, R13, c[0x0][0x198], RZ ;  /* 0x000066000d117a10 */ /* 0x000fe40007ffe0ff */
[----:B------:R-:W-:Y:S01]  /*a980*/  IADD3 R3, R206, 0x78, RZ ;  /* 0x00000078ce037810 */ /* 0x000fe20007ffe0ff */
[----:B------:R0:W-:Y:S01]  /*a990*/  @P1 STG.E.U16 [R4.64], R15 ;  /* 0x0000000f04001986 */ /* 0x0001e2000c101504 */
[----:B------:R-:W-:Y:S02]  /*a9a0*/  PRMT R6, R15, 0x7632, R6 ;  /* 0x000076320f067816 */ /* 0x000fe40000000006 */
[----:B------:R-:W-:-:S02]  /*a9b0*/  LEA.HI.X.SX32 R11, R13, R2, 0x1, P6 ;  /* 0x000000020d0b7211 */ /* 0x000fc400030f0eff */
[----:B------:R-:W-:Y:S02]  /*a9c0*/  LEA R12, P6, R17, R0, 0x1 ;  /* 0x00000000110c7211 */ /* 0x000fe400078c08ff */
[----:B------:R-:W-:Y:S02]  /*a9d0*/  ISETP.LT.AND P2, PT, R3, c[0x0][0x17c], !P0 ;  /* 0x00005f0003007a0c */ /* 0x000fe40004741270 */
[----:B------:R-:W-:Y:S02]  /*a9e0*/  IADD3 R3, R206, 0x79, RZ ;  /* 0x00000079ce037810 */ /* 0x000fe40007ffe0ff */
[C---:B0-----:R-:W-:Y:S01]  /*a9f0*/  IADD3 R5, R17.reuse, c[0x0][0x198], RZ ;  /* 0x0000660011057a10 */ /* 0x041fe20007ffe0ff */
[----:B------:R0:W-:Y:S01]  /*aa00*/  @P5 STG.E.U16 [R8.64], R6 ;  /* 0x0000000608005986 */ /* 0x0001e2000c101504 */
[----:B------:R-:W-:Y:S02]  /*aa10*/  LEA.HI.X.SX32 R13, R17, R2, 0x1, P6 ;  /* 0x00000002110d7211 */ /* 0x000fe400030f0eff */
[----:B------:R-:W-:-:S02]  /*aa20*/  LEA R4, P6, R5, R0, 0x1 ;  /* 0x0000000005047211 */ /* 0x000fc400078c08ff */
[----:B------:R-:W-:Y:S02]  /*aa30*/  ISETP.LT.AND P1, PT, R3, c[0x0][0x17c], !P0 ;  /* 0x00005f0003007a0c */ /* 0x000fe40004721270 */
[----:B------:R-:W-:Y:S02]  /*aa40*/  IADD3 R3, R206, 0x7a, RZ ;  /* 0x0000007ace037810 */ /* 0x000fe40007ffe0ff */
[C---:B0-----:R-:W-:Y:S02]  /*aa50*/  IADD3 R9, R5.reuse, c[0x0][0x198], RZ ;  /* 0x0000660005097a10 */ /* 0x041fe40007ffe0ff */
[----:B------:R-:W-:Y:S02]  /*aa60*/  LEA.HI.X.SX32 R5, R5, R2, 0x1, P6 ;  /* 0x0000000205057211 */ /* 0x000fe400030f0eff */
[C---:B------:R-:W-:Y:S02]  /*aa70*/  IADD3 R15, R9.reuse, c[0x0][0x198], RZ ;  /* 0x00006600090f7a10 */ /* 0x040fe40007ffe0ff */
[----:B------:R-:W-:Y:S01]  /*aa80*/  LEA R8, P6, R9, R0, 0x1 ;  /* 0x0000000009087211 */ /* 0x000fe200078c08ff */
[----:B------:R0:W-:Y:S01]  /*aa90*/  @P4 STG.E.U16 [R10.64], R7 ;  /* 0x000000070a004986 */ /* 0x0001e2000c101504 */
[----:B------:R-:W-:-:S02]  /*aaa0*/  PRMT R14, R7, 0x7632, R14 ;  /* 0x00007632070e7816 */ /* 0x000fc4000000000e */
[----:B------:R-:W-:Y:S02]  /*aab0*/  ISETP.LT.AND P5, PT, R3, c[0x0][0x17c], !P0 ;  /* 0x00005f0003007a0c */ /* 0x000fe400047a1270 */
[----:B------:R-:W-:Y:S01]  /*aac0*/  LEA.HI.X.SX32 R9, R9, R2, 0x1, P6 ;  /* 0x0000000209097211 */ /* 0x000fe200030f0eff */
[----:B------:R1:W-:Y:S01]  /*aad0*/  @P3 STG.E.U16 [R12.64], R14 ;  /* 0x0000000e0c003986 */ /* 0x0003e2000c101504 */
[----:B------:R-:W-:Y:S02]  /*aae0*/  IADD3 R3, R206, 0x7b, RZ ;  /* 0x0000007bce037810 */ /* 0x000fe40007ffe0ff */
[C---:B------:R-:W-:Y:S02]  /*aaf0*/  LEA R6, P6, R15.reuse, R0, 0x1 ;  /* 0x000000000f067211 */ /* 0x040fe400078c08ff */
[----:B0-----:R-:W-:Y:S02]  /*ab00*/  IADD3 R11, R15, c[0x0][0x198], RZ ;  /* 0x000066000f0b7a10 */ /* 0x001fe40007ffe0ff */
[----:B------:R-:W-:Y:S01]  /*ab10*/  PRMT R7, R23, 0x7632, R7 ;  /* 0x0000763217077816 */ /* 0x000fe20000000007 */
[----:B------:R-:W-:Y:S01]  /*ab20*/  @P2 STG.E.U16 [R4.64], R23 ;  /* 0x0000001704002986 */ /* 0x000fe2000c101504 */
[----:B------:R-:W-:-:S02]  /*ab30*/  ISETP.LT.AND P4, PT, R3, c[0x0][0x17c], !P0 ;  /* 0x00005f0003007a0c */ /* 0x000fc40004781270 */
[C---:B-1----:R-:W-:Y:S01]  /*ab40*/  IADD3 R13, R11.reuse, c[0x0][0x198], RZ ;  /* 0x000066000b0d7a10 */ /* 0x042fe20007ffe0ff */
[----:B------:R0:W-:Y:S01]  /*ab50*/  @P1 STG.E.U16 [R8.64], R7 ;  /* 0x0000000708001986 */ /* 0x0001e2000c101504 */
[C---:B------:R-:W-:Y:S02]  /*ab60*/  IADD3 R3, R206.reuse, 0x7c, RZ ;  /* 0x0000007cce037810 */ /* 0x040fe40007ffe0ff */
[----:B------:R-:W-:Y:S02]  /*ab70*/  LEA R10, P1, R11, R0, 0x1 ;  /* 0x000000000b0a7211 */ /* 0x000fe400078208ff */
[----:B------:R-:W-:Y:S02]  /*ab80*/  ISETP.LT.AND P3, PT, R3, c[0x0][0x17c], !P0 ;  /* 0x00005f0003007a0c */ /* 0x000fe40004761270 */
[----:B------:R-:W-:Y:S02]  /*ab90*/  IADD3 R3, R206, 0x7d, RZ ;  /* 0x0000007dce037810 */ /* 0x000fe40007ffe0ff */
[----:B0-----:R-:W-:-:S02]  /*aba0*/  LEA.HI.X.SX32 R7, R15, R2, 0x1, P6 ;  /* 0x000000020f077211 */ /* 0x001fc400030f0eff */
[C---:B------:R-:W-:Y:S02]  /*abb0*/  IADD3 R15, R13.reuse, c[0x0][0x198], RZ ;  /* 0x000066000d0f7a10 */ /* 0x040fe40007ffe0ff */
[----:B------:R-:W-:Y:S02]  /*abc0*/  LEA R12, P6, R13, R0, 0x1 ;  /* 0x000000000d0c7211 */ /* 0x000fe400078c08ff */
[----:B------:R-:W-:Y:S02]  /*abd0*/  IADD3 R17, R15, c[0x0][0x198], RZ ;  /* 0x000066000f117a10 */ /* 0x000fe40007ffe0ff */
[----:B------:R-:W-:Y:S02]  /*abe0*/  LEA.HI.X.SX32 R11, R11, R2, 0x1, P1 ;  /* 0x000000020b0b7211 */ /* 0x000fe400008f0eff */
[----:B------:R-:W-:Y:S02]  /*abf0*/  ISETP.LT.AND P2, PT, R3, c[0x0][0x17c], !P0 ;  /* 0x00005f0003007a0c */ /* 0x000fe40004741270 */
[----:B------:R-:W-:-:S02]  /*ac00*/  LEA R8, P1, R17, R0, 0x1 ;  /* 0x0000000011087211 */ /* 0x000fc400078208ff */
[C---:B------:R-:W-:Y:S02]  /*ac10*/  IADD3 R3, R206.reuse, 0x7e, RZ ;  /* 0x0000007ece037810 */ /* 0x040fe40007ffe0ff */
[----:B------:R-:W-:Y:S02]  /*ac20*/  LEA.HI.X.SX32 R13, R13, R2, 0x1, P6 ;  /* 0x000000020d0d7211 */ /* 0x000fe400030f0eff */
[----:B------:R-:W-:Y:S02]  /*ac30*/  LEA R4, P6, R15, R0, 0x1 ;  /* 0x000000000f047211 */ /* 0x000fe400078c08ff */
[----:B------:R-:W-:Y:S02]  /*ac40*/  IADD3 R206, R206, 0x7f, RZ ;  /* 0x0000007fcece7810 */ /* 0x000fe40007ffe0ff */
[C---:B------:R-:W-:Y:S02]  /*ac50*/  IADD3 R19, R17.reuse, c[0x0][0x198], RZ ;  /* 0x0000660011137a10 */ /* 0x040fe40007ffe0ff */
[----:B------:R-:W-:-:S02]  /*ac60*/  LEA.HI.X.SX32 R9, R17, R2, 0x1, P1 ;  /* 0x0000000211097211 */ /* 0x000fc400008f0eff */
[----:B------:R-:W-:Y:S02]  /*ac70*/  ISETP.LT.AND P1, PT, R3, c[0x0][0x17c], !P0 ;  /* 0x00005f0003007a0c */ /* 0x000fe40004721270 */
[----:B------:R-:W-:Y:S02]  /*ac80*/  LEA.HI.X.SX32 R5, R15, R2, 0x1, P6 ;  /* 0x000000020f057211 */ /* 0x000fe400030f0eff */
[----:B------:R-:W-:Y:S02]  /*ac90*/  ISETP.LT.AND P0, PT, R206, c[0x0][0x17c], !P0 ;  /* 0x00005f00ce007a0c */ /* 0x000fe40004701270 */
[----:B------:R-:W-:Y:S02]  /*aca0*/  LEA R14, P6, R19, R0, 0x1 ;  /* 0x00000000130e7211 */ /* 0x000fe400078c08ff */
[----:B------:R-:W-:Y:S02]  /*acb0*/  PRMT R0, R27, 0x7632, R0 ;  /* 0x000076321b007816 */ /* 0x000fe40000000000 */
[----:B------:R-:W-:-:S02]  /*acc0*/  LEA.HI.X.SX32 R15, R19, R2, 0x1, P6 ;  /* 0x00000002130f7211 */ /* 0x000fc400030f0eff */
[----:B------:R-:W-:Y:S01]  /*acd0*/  PRMT R2, R31, 0x7632, R2 ;  /* 0x000076321f027816 */ /* 0x000fe20000000002 */
[----:B------:R0:W-:Y:S04]  /*ace0*/  @P5 STG.E.U16 [R6.64], R27 ;  /* 0x0000001b06005986 */ /* 0x0001e8000c101504 */
[----:B------:R0:W-:Y:S04]  /*acf0*/  @P4 STG.E.U16 [R10.64], R0 ;  /* 0x000000000a004986 */ /* 0x0001e8000c101504 */
[----:B------:R0:W-:Y:S04]  /*ad00*/  @P3 STG.E.U16 [R12.64], R31 ;  /* 0x0000001f0c003986 */ /* 0x0001e8000c101504 */
[----:B------:R0:W-:Y:S04]  /*ad10*/  @P2 STG.E.U16 [R4.64], R2 ;  /* 0x0000000204002986 */ /* 0x0001e8000c101504 */
[----:B------:R0:W-:Y:S01]  /*ad20*/  @P1 STG.E.U16 [R8.64], R35 ;  /* 0x0000002308001986 */ /* 0x0001e2000c101504 */
[----:B------:R-:W-:Y:S05]  /*ad30*/  @!P0 EXIT ;  /* 0x000000000000894d */ /* 0x000fea0003800000 */
[----:B0-----:R-:W-:-:S05]  /*ad40*/  PRMT R7, R35, 0x7632, R7 ;  /* 0x0000763223077816 */ /* 0x001fca0000000007 */
[----:B------:R-:W-:Y:S01]  /*ad50*/  STG.E.U16 [R14.64], R7 ;  /* 0x000000070e007986 */ /* 0x000fe2000c101504 */
[----:B------:R-:W-:Y:S05]  /*ad60*/  EXIT ;  /* 0x000000000000794d */ /* 0x000fea0003800000 */
.L_x_4:
[----:B------:R-:W-:-:S00]  /*ad70*/  BRA `(.L_x_4) ;  /* 0xfffffff000007947 */ /* 0x000fc0000383ffff */
[----:B------:R-:W-:-:S00]  /*ad80*/  NOP ;  /* 0x0000000000007918 */ /* 0x000fc00000000000 */
[----:B------:R-:W-:-:S00]  /*ad90*/  NOP ;  /* 0x0000000000007918 */ /* 0x000fc00000000000 */
[----:B------:R-:W-:-:S00]  /*ada0*/  NOP ;  /* 0x0000000000007918 */ /* 0x000fc00000000000 */
[----:B------:R-:W-:-:S00]  /*adb0*/  NOP ;  /* 0x0000000000007918 */ /* 0x000fc00000000000 */
[----:B------:R-:W-:-:S00]  /*adc0*/  NOP ;  /* 0x0000000000007918 */ /* 0x000fc00000000000 */
[----:B------:R-:W-:-:S00]  /*add0*/  NOP ;  /* 0x0000000000007918 */ /* 0x000fc00000000000 */
[----:B------:R-:W-:-:S00]  /*ade0*/  NOP ;  /* 0x0000000000007918 */ /* 0x000fc00000000000 */
[----:B------:R-:W-:-:S00]  /*adf0*/  NOP ;  /* 0x0000000000007918 */ /* 0x000fc00000000000 */
.L_x_5:


//--------------------- .nv.shared.matmul_kernel  --------------------------
	.section	.nv.shared.matmul_kernel,"aw",@nobits
	.sectionflags	@""
	.align	16
